	.target	sm_90a

	.elftype	@"ET_EXEC"


//--------------------- .note.nv.tkinfo           --------------------------
	.section	.note.nv.tkinfo,"",@"SHT_NOTE"
	.sectionflags	@"SHF_NOTE_NV_TKINFO"
	.tkinfo
        /*0018*/ 	.word	0x00000002
        /*0030*/ 	.string	""
        /*0030*/ 	.string	"ptxas"
        /*0030*/ 	.string	"Cuda compilation tools, release 13.0, V13.0.88"
        /*0030*/ 	.string	"Build cuda_13.0.r13.0/compiler.36424714_0"
        /*0030*/ 	.string	"-v  -suppress-debug-info  -lineinfo  -arch sm_90a "



//--------------------- .note.nv.cuinfo           --------------------------
	.section	.note.nv.cuinfo,"",@"SHT_NOTE"
	.sectionflags	@"SHF_NOTE_NV_CUINFO"
        /*0018*/ 	.short	0x0002
        /*001a*/ 	.short	0x005a
        /*001c*/ 	.short	0x0082
	.zero		2


//--------------------- .nv.info                  --------------------------
	.section	.nv.info,"",@"SHT_CUDA_INFO"
	.align	4


	//----- nvinfo : EIATTR_REGCOUNT
	.align		4
        /*0000*/ 	.byte	0x04, 0x2f
        /*0002*/ 	.short	(.L_1 - .L_0)
	.align		4
.L_0:
        /*0004*/ 	.word	index@(matmul_kernel)
        /*0008*/ 	.word	0x000000ff


	//----- nvinfo : EIATTR_FRAME_SIZE
	.align		4
.L_1:
        /*000c*/ 	.byte	0x04, 0x11
        /*000e*/ 	.short	(.L_3 - .L_2)
	.align		4
.L_2:
        /*0010*/ 	.word	index@(matmul_kernel)
        /*0014*/ 	.word	0x00000180


	//----- nvinfo : EIATTR_MIN_STACK_SIZE
	.align		4
.L_3:
        /*0018*/ 	.byte	0x04, 0x12
        /*001a*/ 	.short	(.L_5 - .L_4)
	.align		4
.L_4:
        /*001c*/ 	.word	index@(matmul_kernel)
        /*0020*/ 	.word	0x00000180
.L_5:


//--------------------- .nv.compat                --------------------------
	.section	.nv.compat,"",@"SHT_CUDA_COMPAT_INFO"
	.align	4
        /*0000*/ 	.byte	0x02, 0x09, 0x01, 0x00, 0x02, 0x02, 0x04, 0x00, 0x02, 0x05, 0x05, 0x00, 0x03, 0x07, 0x01, 0x01
        /*0010*/ 	.byte	0x02, 0x03, 0x00, 0x00, 0x02, 0x06, 0x01, 0x00, 0x04, 0x0b, 0x08, 0x00, 0x00, 0x00, 0x00, 0x00
        /*0020*/ 	.byte	0x00, 0x00, 0x00, 0x00


//--------------------- .nv.info.matmul_kernel    --------------------------
	.section	.nv.info.matmul_kernel,"",@"SHT_CUDA_INFO"
	.sectionflags	@""
	.align	4


	//----- nvinfo : EIATTR_CUDA_API_VERSION
	.align		4
        /*0000*/ 	.byte	0x04, 0x37
        /*0002*/ 	.short	(.L_7 - .L_6)
.L_6:
        /*0004*/ 	.word	0x00000082


	//----- nvinfo : EIATTR_KPARAM_INFO
	.align		4
.L_7:
        /*0008*/ 	.byte	0x04, 0x17
        /*000a*/ 	.short	(.L_9 - .L_8)
.L_8:
        /*000c*/ 	.word	0x00000000
        /*0010*/ 	.short	0x000d
        /*0012*/ 	.short	0x0048
        /*0014*/ 	.byte	0x00, 0xf4, 0x21, 0x00


	//----- nvinfo : EIATTR_KPARAM_INFO
	.align		4
.L_9:
        /*0018*/ 	.byte	0x04, 0x17
        /*001a*/ 	.short	(.L_11 - .L_10)
.L_10:
        /*001c*/ 	.word	0x00000000
        /*0020*/ 	.short	0x000c
        /*0022*/ 	.short	0x0040
        /*0024*/ 	.byte	0x00, 0xf4, 0x21, 0x00


	//----- nvinfo : EIATTR_KPARAM_INFO
	.align		4
.L_11:
        /*0028*/ 	.byte	0x04, 0x17
        /*002a*/ 	.short	(.L_13 - .L_12)
.L_12:
        /*002c*/ 	.word	0x00000000
        /*0030*/ 	.short	0x000b
        /*0032*/ 	.short	0x0038
        /*0034*/ 	.byte	0x00, 0xf0, 0x11, 0x00


	//----- nvinfo : EIATTR_KPARAM_INFO
	.align		4
.L_13:
        /*0038*/ 	.byte	0x04, 0x17
        /*003a*/ 	.short	(.L_15 - .L_14)
.L_14:
        /*003c*/ 	.word	0x00000000
        /*0040*/ 	.short	0x000a
        /*0042*/ 	.short	0x0034
        /*0044*/ 	.byte	0x00, 0xf0, 0x11, 0x00


	//----- nvinfo : EIATTR_KPARAM_INFO
	.align		4
.L_15:
        /*0048*/ 	.byte	0x04, 0x17
        /*004a*/ 	.short	(.L_17 - .L_16)
.L_16:
        /*004c*/ 	.word	0x00000000
        /*0050*/ 	.short	0x0009
        /*0052*/ 	.short	0x0030
        /*0054*/ 	.byte	0x00, 0xf0, 0x11, 0x00


	//----- nvinfo : EIATTR_KPARAM_INFO
	.align		4
.L_17:
        /*0058*/ 	.byte	0x04, 0x17
        /*005a*/ 	.short	(.L_19 - .L_18)
.L_18:
        /*005c*/ 	.word	0x00000000
        /*0060*/ 	.short	0x0008
        /*0062*/ 	.short	0x002c
        /*0064*/ 	.byte	0x00, 0xf0, 0x11, 0x00


	//----- nvinfo : EIATTR_KPARAM_INFO
	.align		4
.L_19:
        /*0068*/ 	.byte	0x04, 0x17
        /*006a*/ 	.short	(.L_21 - .L_20)
.L_20:
        /*006c*/ 	.word	0x00000000
        /*0070*/ 	.short	0x0007
        /*0072*/ 	.short	0x0028
        /*0074*/ 	.byte	0x00, 0xf0, 0x11, 0x00


	//----- nvinfo : EIATTR_KPARAM_INFO
	.align		4
.L_21:
        /*0078*/ 	.byte	0x04, 0x17
        /*007a*/ 	.short	(.L_23 - .L_22)
.L_22:
        /*007c*/ 	.word	0x00000000
        /*0080*/ 	.short	0x0006
        /*0082*/ 	.short	0x0024
        /*0084*/ 	.byte	0x00, 0xf0, 0x11, 0x00


	//----- nvinfo : EIATTR_KPARAM_INFO
	.align		4
.L_23:
        /*0088*/ 	.byte	0x04, 0x17
        /*008a*/ 	.short	(.L_25 - .L_24)
.L_24:
        /*008c*/ 	.word	0x00000000
        /*0090*/ 	.short	0x0005
        /*0092*/ 	.short	0x0020
        /*0094*/ 	.byte	0x00, 0xf0, 0x11, 0x00


	//----- nvinfo : EIATTR_KPARAM_INFO
	.align		4
.L_25:
        /*0098*/ 	.byte	0x04, 0x17
        /*009a*/ 	.short	(.L_27 - .L_26)
.L_26:
        /*009c*/ 	.word	0x00000000
        /*00a0*/ 	.short	0x0004
        /*00a2*/ 	.short	0x001c
        /*00a4*/ 	.byte	0x00, 0xf0, 0x11, 0x00


	//----- nvinfo : EIATTR_KPARAM_INFO
	.align		4
.L_27:
        /*00a8*/ 	.byte	0x04, 0x17
        /*00aa*/ 	.short	(.L_29 - .L_28)
.L_28:
        /*00ac*/ 	.word	0x00000000
        /*00b0*/ 	.short	0x0003
        /*00b2*/ 	.short	0x0018
        /*00b4*/ 	.byte	0x00, 0xf0, 0x11, 0x00


	//----- nvinfo : EIATTR_KPARAM_INFO
	.align		4
.L_29:
        /*00b8*/ 	.byte	0x04, 0x17
        /*00ba*/ 	.short	(.L_31 - .L_30)
.L_30:
        /*00bc*/ 	.word	0x00000000
        /*00c0*/ 	.short	0x0002
        /*00c2*/ 	.short	0x0010
        /*00c4*/ 	.byte	0x00, 0xf4, 0x21, 0x00


	//----- nvinfo : EIATTR_KPARAM_INFO
	.align		4
.L_31:
        /*00c8*/ 	.byte	0x04, 0x17
        /*00ca*/ 	.short	(.L_33 - .L_32)
.L_32:
        /*00cc*/ 	.word	0x00000000
        /*00d0*/ 	.short	0x0001
        /*00d2*/ 	.short	0x0008
        /*00d4*/ 	.byte	0x00, 0xf4, 0x21, 0x00


	//----- nvinfo : EIATTR_KPARAM_INFO
	.align		4
.L_33:
        /*00d8*/ 	.byte	0x04, 0x17
        /*00da*/ 	.short	(.L_35 - .L_34)
.L_34:
        /*00dc*/ 	.word	0x00000000
        /*00e0*/ 	.short	0x0000
        /*00e2*/ 	.short	0x0000
        /*00e4*/ 	.byte	0x00, 0xf4, 0x21, 0x00


	//----- nvinfo : EIATTR_SPARSE_MMA_MASK
	.align		4
.L_35:
        /*00e8*/ 	.byte	0x03, 0x50
        /*00ea*/ 	.short	0x0000


	//----- nvinfo : EIATTR_MAXREG_COUNT
	.align		4
        /*00ec*/ 	.byte	0x03, 0x1b
        /*00ee*/ 	.short	0x00ff


	//----- nvinfo : EIATTR_NUM_BARRIERS
	.align		4
        /*00f0*/ 	.byte	0x02, 0x4c
        /*00f2*/ 	.byte	0x01
	.zero		1


	//----- nvinfo : EIATTR_ANNOTATIONS
	.align		4
        /*00f4*/ 	.byte	0x04, 0x55
        /*00f6*/ 	.short	(.L_37 - .L_36)


	//   ....[0]....
.L_36:
        /*00f8*/ 	.word	0x00000001
        /*00fc*/ 	.byte	0x20, 0x07, 0x00, 0x00, 0x01, 0x00, 0x00, 0x00, 0xa0, 0x07, 0x00, 0x00, 0x01, 0x00, 0x00, 0x00
        /* <DEDUP_REMOVED lines=93> */
        /*06dc*/ 	.byte	0x70, 0x8f, 0x00, 0x00, 0x01, 0x00, 0x00, 0x00, 0x20, 0x92, 0x00, 0x00


	//----- nvinfo : EIATTR_MERCURY_ISA_VERSION
	.align		4
.L_37:
        /*06e8*/ 	.byte	0x03, 0x5f
        /*06ea*/ 	.short	0x0101


	//----- nvinfo : EIATTR_EXIT_INSTR_OFFSETS
	.align		4
        /*06ec*/ 	.byte	0x04, 0x1c
        /*06ee*/ 	.short	(.L_39 - .L_38)


	//   ....[0]....
.L_38:
        /*06f0*/ 	.word	0x0000c990


	//   ....[1]....
        /*06f4*/ 	.word	0x0000c9b0


	//----- nvinfo : EIATTR_REQNTID
	.align		4
.L_39:
        /*06f8*/ 	.byte	0x04, 0x10
        /*06fa*/ 	.short	(.L_41 - .L_40)
.L_40:
        /*06fc*/ 	.word	0x00000080
        /*0700*/ 	.word	0x00000001
        /*0704*/ 	.word	0x00000001


	//----- nvinfo : EIATTR_CBANK_PARAM_SIZE
	.align		4
.L_41:
        /*0708*/ 	.byte	0x03, 0x19
        /*070a*/ 	.short	0x0050


	//----- nvinfo : EIATTR_PARAM_CBANK
	.align		4
        /*070c*/ 	.byte	0x04, 0x0a
        /*070e*/ 	.short	(.L_43 - .L_42)
	.align		4
.L_42:
        /*0710*/ 	.word	index@(.nv.constant0.matmul_kernel)
        /*0714*/ 	.short	0x0210
        /*0716*/ 	.short	0x0050


	//----- nvinfo : EIATTR_SW_WAR
	.align		4
.L_43:
        /*0718*/ 	.byte	0x04, 0x36
        /*071a*/ 	.short	(.L_45 - .L_44)
.L_44:
        /*071c*/ 	.word	0x00000008
.L_45:


//--------------------- .nv.callgraph             --------------------------
	.section	.nv.callgraph,"",@"SHT_CUDA_CALLGRAPH"
	.align	4
	.sectionentsize	8
	.align		4
        /*0000*/ 	.word	0x00000000
	.align		4
        /*0004*/ 	.word	0xffffffff
	.align		4
        /*0008*/ 	.word	0x00000000
	.align		4
        /*000c*/ 	.word	0xfffffffe
	.align		4
        /*0010*/ 	.word	0x00000000
	.align		4
        /*0014*/ 	.word	0xfffffffd
	.align		4
        /*0018*/ 	.word	0x00000000
	.align		4
        /*001c*/ 	.word	0xfffffffc


//--------------------- .text.matmul_kernel       --------------------------
	.section	.text.matmul_kernel,"ax",@progbits
	.align	128
        .global         matmul_kernel
        .type           matmul_kernel,@function
        .size           matmul_kernel,(.L_x_3 - matmul_kernel)
        .other          matmul_kernel,@"STO_CUDA_ENTRY STV_DEFAULT"
matmul_kernel:
.text.matmul_kernel:
[----:B------:R-:W1:Y:S08]  /*0000*/  LDC R1, c[0x0][0x28] ;  /* 0x00000a00ff017b82 */ /* 0x000e700000000800 */
[----:B------:R-:W2:Y:S01]  /*0010*/  LDC.64 R140, c[0x0][0x228] ;  /* 0x00008a00ff8c7b82 */ /* 0x000ea20000000a00 */
[----:B------:R-:W3:Y:S01]  /*0020*/  S2R R7, SR_CTAID.X ;  /* 0x0000000000077919 */ /* 0x000ee20000002500 */
[----:B-1----:R-:W-:Y:S01]  /*0030*/  VIADD R1, R1, 0xfffffe80 ;  /* 0xfffffe8001017836 */ /* 0x002fe20000000000 */
[----:B------:R-:W-:Y:S01]  /*0040*/  ULDC.64 UR4, c[0x0][0x218] ;  /* 0x0000860000047ab9 */ /* 0x000fe20000000a00 */
[----:B------:R-:W-:Y:S01]  /*0050*/  ULDC UR6, c[0x0][0x240] ;  /* 0x0000900000067ab9 */ /* 0x000fe20000000800 */
[----:B------:R-:W1:Y:S01]  /*0060*/  S2R R12, SR_TID.X ;  /* 0x00000000000c7919 */ /* 0x000e620000002100 */
[----:B------:R-:W-:Y:S01]  /*0070*/  ULDC UR12, c[0x0][0x230] ;  /* 0x00008c00000c7ab9 */ /* 0x000fe20000000800 */
[----:B------:R-:W-:Y:S01]  /*0080*/  LOP3.LUT R5, R5, 0xfffdffff, RZ, 0xc0, !PT ;  /* 0xfffdffff05057812 */ /* 0x000fe200078ec0ff */
[----:B------:R-:W-:Y:S01]  /*0090*/  UMOV UR7, 0x400 ;  /* 0x0000040000077882 */ /* 0x000fe20000000000 */
[----:B------:R-:W-:Y:S01]  /*00a0*/  ULDC.64 UR16, c[0x0][0x208] ;  /* 0x0000820000107ab9 */ /* 0x000fe20000000a00 */
[----:B--2---:R-:W-:-:S05]  /*00b0*/  VIADD R0, R141, 0x3f ;  /* 0x0000003f8d007836 */ /* 0x004fca0000000000 */
[----:B------:R-:W-:-:S04]  /*00c0*/  SHF.R.S32.HI R3, RZ, 0x1f, R0 ;  /* 0x0000001fff037819 */ /* 0x000fc80000011400 */
[----:B------:R-:W-:Y:S02]  /*00d0*/  LEA.HI R3, R3, R0, RZ, 0x6 ;  /* 0x0000000003037211 */ /* 0x000fe400078f30ff */
[----:B---3--:R-:W-:Y:S02]  /*00e0*/  IABS R8, R7 ;  /* 0x0000000700087213 */ /* 0x008fe40000000000 */
[----:B------:R-:W-:Y:S02]  /*00f0*/  SHF.R.S32.HI R3, RZ, 0x6, R3 ;  /* 0x00000006ff037819 */ /* 0x000fe40000011403 */
[----:B-1----:R-:W-:-:S03]  /*0100*/  LOP3.LUT R131, R12, 0x3f, RZ, 0xc0, !PT ;  /* 0x0000003f0c837812 */ /* 0x002fc600078ec0ff */
[----:B------:R-:W-:-:S05]  /*0110*/  IMAD.SHL.U32 R6, R3, 0x8, RZ ;  /* 0x0000000803067824 */ /* 0x000fca00078e00ff */
[-C--:B------:R-:W-:Y:S02]  /*0120*/  IABS R9, R6.reuse ;  /* 0x0000000600097213 */ /* 0x080fe40000000000 */
[----:B------:R-:W-:Y:S02]  /*0130*/  IABS R10, R6 ;  /* 0x00000006000a7213 */ /* 0x000fe40000000000 */
[----:B------:R-:W1:Y:S08]  /*0140*/  I2F.RP R0, R9 ;  /* 0x0000000900007306 */ /* 0x000e700000209400 */
[----:B-1----:R-:W1:Y:S02]  /*0150*/  MUFU.RCP R0, R0 ;  /* 0x0000000000007308 */ /* 0x002e640000001000 */
[----:B-1----:R-:W-:-:S02]  /*0160*/  VIADD R2, R0, 0xffffffe ;  /* 0x0ffffffe00027836 */ /* 0x002fc40000000000 */
[----:B------:R-:W-:-:S04]  /*0170*/  IMAD.MOV R0, RZ, RZ, -R10 ;  /* 0x000000ffff007224 */ /* 0x000fc800078e0a0a */
[----:B------:R1:W2:Y:S02]  /*0180*/  F2I.FTZ.U32.TRUNC.NTZ R3, R2 ;  /* 0x0000000200037305 */ /* 0x0002a4000021f000 */
[----:B-1----:R-:W-:Y:S02]  /*0190*/  IMAD.MOV.U32 R2, RZ, RZ, RZ ;  /* 0x000000ffff027224 */ /* 0x002fe400078e00ff */
[----:B--2---:R-:W-:-:S04]  /*01a0*/  IMAD.MOV R4, RZ, RZ, -R3 ;  /* 0x000000ffff047224 */ /* 0x004fc800078e0a03 */
[----:B------:R-:W-:Y:S02]  /*01b0*/  IMAD R11, R4, R9, RZ ;  /* 0x00000009040b7224 */ /* 0x000fe400078e02ff */
[----:B------:R-:W-:Y:S02]  /*01c0*/  IMAD.MOV.U32 R4, RZ, RZ, R8 ;  /* 0x000000ffff047224 */ /* 0x000fe400078e0008 */
[----:B------:R-:W-:-:S06]  /*01d0*/  IMAD.HI.U32 R3, R3, R11, R2 ;  /* 0x0000000b03037227 */ /* 0x000fcc00078e0002 */
[----:B------:R-:W-:-:S04]  /*01e0*/  IMAD.HI.U32 R3, R3, R4, RZ ;  /* 0x0000000403037227 */ /* 0x000fc800078e00ff */
[----:B------:R-:W-:Y:S01]  /*01f0*/  IMAD R0, R3, R0, R4 ;  /* 0x0000000003007224 */ /* 0x000fe200078e0204 */
[----:B------:R-:W-:-:S04]  /*0200*/  IABS R4, R141 ;  /* 0x0000008d00047213 */ /* 0x000fc80000000000 */
[----:B------:R-:W-:-:S13]  /*0210*/  ISETP.GT.U32.AND P1, PT, R9, R0, PT ;  /* 0x000000000900720c */ /* 0x000fda0003f24070 */
[----:B------:R-:W-:Y:S02]  /*0220*/  @!P1 IMAD.IADD R0, R0, 0x1, -R9 ;  /* 0x0000000100009824 */ /* 0x000fe400078e0a09 */
[----:B------:R-:W-:Y:S01]  /*0230*/  @!P1 VIADD R3, R3, 0x1 ;  /* 0x0000000103039836 */ /* 0x000fe20000000000 */
[----:B------:R-:W-:Y:S02]  /*0240*/  ISETP.NE.AND P1, PT, R6, RZ, PT ;  /* 0x000000ff0600720c */ /* 0x000fe40003f25270 */
[----:B------:R-:W-:Y:S02]  /*0250*/  ISETP.GE.U32.AND P0, PT, R0, R9, PT ;  /* 0x000000090000720c */ /* 0x000fe40003f06070 */
[----:B------:R-:W-:-:S04]  /*0260*/  LOP3.LUT R0, R7, R6, RZ, 0x3c, !PT ;  /* 0x0000000607007212 */ /* 0x000fc800078e3cff */
[----:B------:R-:W-:Y:S01]  /*0270*/  ISETP.GE.AND P2, PT, R0, RZ, PT ;  /* 0x000000ff0000720c */ /* 0x000fe20003f46270 */
[----:B------:R-:W-:-:S06]  /*0280*/  VIADD R0, R140, 0x3f ;  /* 0x0000003f8c007836 */ /* 0x000fcc0000000000 */
[----:B------:R-:W-:-:S04]  /*0290*/  @P0 VIADD R3, R3, 0x1 ;  /* 0x0000000103030836 */ /* 0x000fc80000000000 */
[----:B------:R-:W-:Y:S01]  /*02a0*/  IMAD.MOV.U32 R2, RZ, RZ, R3 ;  /* 0x000000ffff027224 */ /* 0x000fe200078e0003 */
[----:B------:R-:W-:-:S03]  /*02b0*/  SHF.R.S32.HI R3, RZ, 0x1f, R0 ;  /* 0x0000001fff037819 */ /* 0x000fc60000011400 */
[----:B------:R-:W-:Y:S01]  /*02c0*/  @!P2 IMAD.MOV R2, RZ, RZ, -R2 ;  /* 0x000000ffff02a224 */ /* 0x000fe200078e0a02 */
[----:B------:R-:W-:Y:S02]  /*02d0*/  @!P1 LOP3.LUT R2, RZ, R6, RZ, 0x33, !PT ;  /* 0x00000006ff029212 */ /* 0x000fe400078e33ff */
[----:B------:R-:W-:-:S03]  /*02e0*/  LEA.HI R3, R3, R0, RZ, 0x6 ;  /* 0x0000000003037211 */ /* 0x000fc600078f30ff */
[----:B------:R-:W-:Y:S02]  /*02f0*/  IMAD.SHL.U32 R14, R2, 0x8, RZ ;  /* 0x00000008020e7824 */ /* 0x000fe400078e00ff */
[----:B------:R-:W-:-:S03]  /*0300*/  IMAD.MOV R2, RZ, RZ, -R2 ;  /* 0x000000ffff027224 */ /* 0x000fc600078e0a02 */
[----:B------:R-:W-:Y:S01]  /*0310*/  LEA.HI.SX32 R3, R3, -R14, 0x1a ;  /* 0x8000000e03037211 */ /* 0x000fe200078fd2ff */
[----:B------:R-:W-:Y:S01]  /*0320*/  IMAD R15, R6, R2, R7 ;  /* 0x00000002060f7224 */ /* 0x000fe200078e0207 */
[----:B------:R-:W-:Y:S01]  /*0330*/  IABS R6, R140 ;  /* 0x0000008c00067213 */ /* 0x000fe20000000000 */
[----:B------:R-:W-:Y:S01]  /*0340*/  IMAD.MOV.U32 R2, RZ, RZ, RZ ;  /* 0x000000ffff027224 */ /* 0x000fe200078e00ff */
[----:B------:R-:W-:Y:S01]  /*0350*/  VIMNMX R16, R3, 0x8, PT ;  /* 0x0000000803107848 */ /* 0x000fe20003fe0100 */
[----:B------:R-:W1:Y:S03]  /*0360*/  I2F.RP R7, R4 ;  /* 0x0000000400077306 */ /* 0x000e660000209400 */
[----:B------:R-:W-:-:S05]  /*0370*/  IABS R9, R16 ;  /* 0x0000001000097213 */ /* 0x000fca0000000000 */
[----:B------:R-:W2:Y:S08]  /*0380*/  I2F.RP R0, R9 ;  /* 0x0000000900007306 */ /* 0x000eb00000209400 */
[----:B-1----:R-:W-:Y:S08]  /*0390*/  MUFU.RCP R7, R7 ;  /* 0x0000000700077308 */ /* 0x002ff00000001000 */
[----:B--2---:R-:W1:Y:S02]  /*03a0*/  MUFU.RCP R0, R0 ;  /* 0x0000000000007308 */ /* 0x004e640000001000 */
[----:B-1----:R-:W-:Y:S01]  /*03b0*/  VIADD R3, R0, 0xffffffe ;  /* 0x0ffffffe00037836 */ /* 0x002fe20000000000 */
[----:B------:R-:W-:-:S05]  /*03c0*/  IABS R0, R15 ;  /* 0x0000000f00007213 */ /* 0x000fca0000000000 */
[----:B------:R-:W1:Y:S02]  /*03d0*/  F2I.FTZ.U32.TRUNC.NTZ R3, R3 ;  /* 0x0000000300037305 */ /* 0x000e64000021f000 */
[----:B-1----:R-:W-:-:S04]  /*03e0*/  IMAD.MOV R8, RZ, RZ, -R3 ;  /* 0x000000ffff087224 */ /* 0x002fc800078e0a03 */
[----:B------:R-:W-:Y:S01]  /*03f0*/  IMAD R11, R8, R9, RZ ;  /* 0x00000009080b7224 */ /* 0x000fe200078e02ff */
[----:B------:R-:W-:-:S03]  /*0400*/  IABS R8, R16 ;  /* 0x0000001000087213 */ /* 0x000fc60000000000 */
[----:B------:R-:W-:Y:S02]  /*0410*/  IMAD.HI.U32 R2, R3, R11, R2 ;  /* 0x0000000b03027227 */ /* 0x000fe400078e0002 */
[----:B------:R-:W1:Y:S02]  /*0420*/  I2F.RP R3, R6 ;  /* 0x0000000600037306 */ /* 0x000e640000209400 */
[----:B------:R-:W-:Y:S02]  /*0430*/  IMAD.MOV.U32 R11, RZ, RZ, R0 ;  /* 0x000000ffff0b7224 */ /* 0x000fe400078e0000 */
[----:B------:R-:W-:Y:S02]  /*0440*/  IMAD.MOV R0, RZ, RZ, -R8 ;  /* 0x000000ffff007224 */ /* 0x000fe400078e0a08 */
[----:B------:R-:W-:-:S04]  /*0450*/  IMAD.HI.U32 R2, R2, R11, RZ ;  /* 0x0000000b02027227 */ /* 0x000fc800078e00ff */
[----:B------:R-:W-:Y:S02]  /*0460*/  IMAD R0, R2, R0, R11 ;  /* 0x0000000002007224 */ /* 0x000fe400078e020b */
[----:B------:R-:W-:Y:S02]  /*0470*/  VIADD R8, R7, 0xffffffe ;  /* 0x0ffffffe07087836 */ /* 0x000fe40000000000 */
[----:B------:R-:W-:Y:S01]  /*0480*/  IMAD.SHL.U32 R7, R131, 0x80, RZ ;  /* 0x0000008083077824 */ /* 0x000fe200078e00ff */
[----:B------:R-:W-:Y:S01]  /*0490*/  ISETP.GT.U32.AND P1, PT, R9, R0, PT ;  /* 0x000000000900720c */ /* 0x000fe20003f24070 */
[----:B-1----:R-:W1:-:S12]  /*04a0*/  MUFU.RCP R3, R3 ;  /* 0x0000000300037308 */ /* 0x002e580000001000 */
[----:B------:R-:W-:Y:S02]  /*04b0*/  @!P1 IMAD.IADD R0, R0, 0x1, -R9 ;  /* 0x0000000100009824 */ /* 0x000fe400078e0a09 */
[----:B------:R-:W-:Y:S01]  /*04c0*/  @!P1 VIADD R2, R2, 0x1 ;  /* 0x0000000102029836 */ /* 0x000fe20000000000 */
[----:B------:R-:W-:Y:S02]  /*04d0*/  ISETP.NE.AND P1, PT, R16, RZ, PT ;  /* 0x000000ff1000720c */ /* 0x000fe40003f25270 */
[----:B------:R-:W-:Y:S01]  /*04e0*/  ISETP.GE.U32.AND P0, PT, R0, R9, PT ;  /* 0x000000090000720c */ /* 0x000fe20003f06070 */
[----:B-1----:R-:W-:Y:S01]  /*04f0*/  VIADD R3, R3, 0xffffffe ;  /* 0x0ffffffe03037836 */ /* 0x002fe20000000000 */
[----:B------:R-:W-:Y:S01]  /*0500*/  LOP3.LUT R0, R15, R16, RZ, 0x3c, !PT ;  /* 0x000000100f007212 */ /* 0x000fe200078e3cff */
[----:B------:R1:W2:Y:S03]  /*0510*/  F2I.FTZ.U32.TRUNC.NTZ R9, R8 ;  /* 0x0000000800097305 */ /* 0x0002a6000021f000 */
[----:B------:R-:W-:-:S02]  /*0520*/  ISETP.GE.AND P2, PT, R0, RZ, PT ;  /* 0x000000ff0000720c */ /* 0x000fc40003f46270 */
[----:B------:R-:W-:-:S03]  /*0530*/  LOP3.LUT R0, R12, 0x40, RZ, 0xc0, !PT ;  /* 0x000000400c007812 */ /* 0x000fc600078ec0ff */
[----:B------:R-:W3:Y:S01]  /*0540*/  F2I.FTZ.U32.TRUNC.NTZ R3, R3 ;  /* 0x0000000300037305 */ /* 0x000ee2000021f000 */
[----:B------:R-:W-:Y:S01]  /*0550*/  LEA.HI R79, R0, R7, RZ, 0x1c ;  /* 0x00000007004f7211 */ /* 0x000fe200078fe0ff */
[----:B------:R-:W-:Y:S01]  /*0560*/  @P0 VIADD R2, R2, 0x1 ;  /* 0x0000000102020836 */ /* 0x000fe20000000000 */
[----:B------:R-:W-:Y:S01]  /*0570*/  SHF.R.U32.HI R0, RZ, 0x6, R12 ;  /* 0x00000006ff007819 */ /* 0x000fe2000001160c */
[----:B-1----:R-:W-:Y:S02]  /*0580*/  IMAD.MOV.U32 R8, RZ, RZ, RZ ;  /* 0x000000ffff087224 */ /* 0x002fe400078e00ff */
[----:B------:R-:W-:Y:S01]  /*0590*/  IMAD.MOV.U32 R10, RZ, RZ, R2 ;  /* 0x000000ffff0a7224 */ /* 0x000fe200078e0002 */
[----:B------:R-:W-:Y:S01]  /*05a0*/  SHF.R.S32.HI R2, RZ, 0x6, R12 ;  /* 0x00000006ff027819 */ /* 0x000fe2000001140c */
[----:B--2---:R-:W-:Y:S01]  /*05b0*/  IMAD.MOV R11, RZ, RZ, -R9 ;  /* 0x000000ffff0b7224 */ /* 0x004fe200078e0a09 */
[----:B------:R-:W-:Y:S01]  /*05c0*/  SGXT.U32 R0, R0, 0x1 ;  /* 0x000000010000781a */ /* 0x000fe20000000000 */
[----:B------:R-:W-:Y:S01]  /*05d0*/  @!P2 IMAD.MOV R10, RZ, RZ, -R10 ;  /* 0x000000ffff0aa224 */ /* 0x000fe200078e0a0a */
[----:B------:R-:W-:Y:S01]  /*05e0*/  @!P1 LOP3.LUT R10, RZ, R16, RZ, 0x33, !PT ;  /* 0x00000010ff0a9212 */ /* 0x000fe200078e33ff */
[----:B------:R-:W-:Y:S01]  /*05f0*/  IMAD R7, R11, R4, RZ ;  /* 0x000000040b077224 */ /* 0x000fe200078e02ff */
[----:B------:R-:W-:Y:S01]  /*0600*/  SGXT R2, R2, 0x1 ;  /* 0x000000010202781a */ /* 0x000fe20000000200 */
[----:B---3--:R-:W-:Y:S01]  /*0610*/  IMAD.MOV R11, RZ, RZ, -R3 ;  /* 0x000000ffff0b7224 */ /* 0x008fe200078e0a03 */
[----:B------:R-:W-:Y:S01]  /*0620*/  LOP3.LUT R142, R0, 0x2, RZ, 0xfc, !PT ;  /* 0x00000002008e7812 */ /* 0x000fe200078efcff */
[----:B------:R-:W-:Y:S01]  /*0630*/  IMAD.SHL.U32 R177, R10, 0x40, RZ ;  /* 0x000000400ab17824 */ /* 0x000fe200078e00ff */
[----:B------:R-:W-:Y:S01]  /*0640*/  LOP3.LUT R2, R2, 0x90, RZ, 0xc0, !PT ;  /* 0x0000009002027812 */ /* 0x000fe200078ec0ff */
[----:B------:R-:W-:Y:S01]  /*0650*/  IMAD.HI.U32 R8, R9, R7, R8 ;  /* 0x0000000709087227 */ /* 0x000fe200078e0008 */
[----:B------:R-:W-:-:S02]  /*0660*/  LOP3.LUT R135, R0, 0x20, RZ, 0xfc, !PT ;  /* 0x0000002000877812 */ /* 0x000fc400078efcff */
[C---:B------:R-:W-:Y:S01]  /*0670*/  LOP3.LUT R207, R177.reuse, R0, RZ, 0xfc, !PT ;  /* 0x00000000b1cf7212 */ /* 0x040fe200078efcff */
[----:B------:R-:W-:Y:S01]  /*0680*/  IMAD.SHL.U32 R7, R12, 0x4, RZ ;  /* 0x000000040c077824 */ /* 0x000fe200078e00ff */
[----:B------:R-:W-:Y:S01]  /*0690*/  LOP3.LUT R206, R177, 0x2, R0, 0xfe, !PT ;  /* 0x00000002b1ce7812 */ /* 0x000fe200078efe00 */
[----:B------:R-:W-:Y:S01]  /*06a0*/  IMAD.MOV R9, RZ, RZ, -R10 ;  /* 0x000000ffff097224 */ /* 0x000fe200078e0a0a */
[----:B------:R-:W-:Y:S01]  /*06b0*/  IABS R13, R207 ;  /* 0x000000cf000d7213 */ /* 0x000fe20000000000 */
[----:B------:R-:W-:Y:S01]  /*06c0*/  IMAD R11, R11, R6, RZ ;  /* 0x000000060b0b7224 */ /* 0x000fe200078e02ff */
[----:B------:R-:W-:Y:S01]  /*06d0*/  LOP3.LUT R10, R2, 0x7c, R7, 0x78, !PT ;  /* 0x0000007c020a7812 */ /* 0x000fe200078e7807 */
[----:B------:R-:W-:Y:S01]  /*06e0*/  IMAD R7, R16, R9, R15 ;  /* 0x0000000910077224 */ /* 0x000fe200078e020f */
[----:B------:R-:W-:Y:S01]  /*06f0*/  IABS R15, R206 ;  /* 0x000000ce000f7213 */ /* 0x000fe20000000000 */
[C---:B------:R-:W-:Y:S01]  /*0700*/  IMAD.HI.U32 R9, R8.reuse, R13, RZ ;  /* 0x0000000d08097227 */ /* 0x040fe200078e00ff */
[C-C-:B------:R-:W-:Y:S01]  /*0710*/  LOP3.LUT R205, R177.reuse, 0x4, R0.reuse, 0xfe, !PT ;  /* 0x00000004b1cd7812 */ /* 0x140fe200078efe00 */
[----:B------:R-:W-:Y:S01]  /*0720*/  STL [R1+0xec], R207 ;  /* 0x0000eccf01007387 */ /* 0x000fe20000100800 */
[C-C-:B------:R-:W-:Y:S01]  /*0730*/  LOP3.LUT R204, R177.reuse, 0x6, R0.reuse, 0xfe, !PT ;  /* 0x00000006b1cc7812 */ /* 0x140fe200078efe00 */
[----:B------:R-:W-:Y:S01]  /*0740*/  IMAD.MOV.U32 R2, RZ, RZ, RZ ;  /* 0x000000ffff027224 */ /* 0x000fe200078e00ff */
[----:B------:R-:W-:Y:S01]  /*0750*/  IABS R17, R205 ;  /* 0x000000cd00117213 */ /* 0x000fe20000000000 */
[----:B------:R-:W-:Y:S01]  /*0760*/  IMAD.MOV R9, RZ, RZ, -R9 ;  /* 0x000000ffff097224 */ /* 0x000fe200078e0a09 */
[----:B------:R-:W-:Y:S01]  /*0770*/  LOP3.LUT R203, R177, 0x8, R0, 0xfe, !PT ;  /* 0x00000008b1cb7812 */ /* 0x000fe200078efe00 */
[----:B------:R-:W-:Y:S01]  /*0780*/  IMAD.HI.U32 R2, R3, R11, R2 ;  /* 0x0000000b03027227 */ /* 0x000fe200078e0002 */
[----:B------:R-:W-:Y:S01]  /*0790*/  IABS R19, R204 ;  /* 0x000000cc00137213 */ /* 0x000fe20000000000 */
[----:B------:R-:W-:Y:S01]  /*07a0*/  STL [R1+0xf0], R206 ;  /* 0x0000f0ce01007387 */ /* 0x000fe20000100800 */
[C-C-:B------:R-:W-:Y:S01]  /*07b0*/  LOP3.LUT R202, R177.reuse, 0xa, R0.reuse, 0xfe, !PT ;  /* 0x0000000ab1ca7812 */ /* 0x140fe200078efe00 */
[----:B------:R-:W-:Y:S01]  /*07c0*/  IMAD.HI.U32 R3, R8, R15, RZ ;  /* 0x0000000f08037227 */ /* 0x000fe200078e00ff */
[----:B------:R-:W-:Y:S01]  /*07d0*/  IABS R21, R203 ;  /* 0x000000cb00157213 */ /* 0x000fe20000000000 */
[----:B------:R-:W-:Y:S01]  /*07e0*/  STL [R1+0xf4], R205 ;  /* 0x0000f4cd01007387 */ /* 0x000fe20000100800 */
[----:B------:R-:W-:Y:S01]  /*07f0*/  IABS R23, R202 ;  /* 0x000000ca00177213 */ /* 0x000fe20000000000 */
[----:B------:R-:W-:Y:S01]  /*0800*/  IMAD R11, R4, R9, R13 ;  /* 0x00000009040b7224 */ /* 0x000fe200078e020d */
[C-C-:B------:R-:W-:Y:S01]  /*0810*/  LOP3.LUT R201, R177.reuse, 0xc, R0.reuse, 0xfe, !PT ;  /* 0x0000000cb1c97812 */ /* 0x140fe200078efe00 */
[----:B------:R-:W-:Y:S01]  /*0820*/  IMAD.MOV R13, RZ, RZ, -R3 ;  /* 0x000000ffff0d7224 */ /* 0x000fe200078e0a03 */
[C-C-:B------:R-:W-:Y:S01]  /*0830*/  LOP3.LUT R200, R177.reuse, 0xe, R0.reuse, 0xfe, !PT ;  /* 0x0000000eb1c87812 */ /* 0x140fe200078efe00 */
[----:B------:R-:W-:Y:S01]  /*0840*/  IMAD.HI.U32 R3, R8, R17, RZ ;  /* 0x0000001108037227 */ /* 0x000fe200078e00ff */
[----:B------:R-:W-:Y:S01]  /*0850*/  IABS R25, R201 ;  /* 0x000000c900197213 */ /* 0x000fe20000000000 */
[----:B------:R-:W-:Y:S01]  /*0860*/  STL [R1+0xf8], R204 ;  /* 0x0000f8cc01007387 */ /* 0x000fe20000100800 */
[C-C-:B------:R-:W-:Y:S01]  /*0870*/  LOP3.LUT R199, R177.reuse, 0x10, R0.reuse, 0xfe, !PT ;  /* 0x00000010b1c77812 */ /* 0x140fe200078efe00 */
[----:B------:R-:W-:Y:S01]  /*0880*/  IMAD R13, R4, R13, R15 ;  /* 0x0000000d040d7224 */ /* 0x000fe200078e020f */
[----:B------:R-:W-:Y:S01]  /*0890*/  IABS R27, R200 ;  /* 0x000000c8001b7213 */ /* 0x000fe20000000000 */
[C---:B------:R-:W-:Y:S01]  /*08a0*/  IMAD.HI.U32 R9, R8.reuse, R19, RZ ;  /* 0x0000001308097227 */ /* 0x040fe200078e00ff */
[C-C-:B------:R-:W-:Y:S01]  /*08b0*/  LOP3.LUT R198, R177.reuse, 0x12, R0.reuse, 0xfe, !PT ;  /* 0x00000012b1c67812 */ /* 0x140fe200078efe00 */
[----:B------:R-:W-:Y:S01]  /*08c0*/  STL [R1+0xfc], R203 ;  /* 0x0000fccb01007387 */ /* 0x000fe20000100800 */
[----:B------:R-:W-:Y:S01]  /*08d0*/  IABS R29, R199 ;  /* 0x000000c7001d7213 */ /* 0x000fe20000000000 */
[----:B------:R-:W-:Y:S01]  /*08e0*/  IMAD.MOV R15, RZ, RZ, -R3 ;  /* 0x000000ffff0f7224 */ /* 0x000fe200078e0a03 */
[C-C-:B------:R-:W-:Y:S01]  /*08f0*/  LOP3.LUT R197, R177.reuse, 0x14, R0.reuse, 0xfe, !PT ;  /* 0x00000014b1c57812 */ /* 0x140fe200078efe00 */
[----:B------:R-:W-:Y:S01]  /*0900*/  IMAD.HI.U32 R3, R8, R21, RZ ;  /* 0x0000001508037227 */ /* 0x000fe200078e00ff */
[----:B------:R-:W-:Y:S01]  /*0910*/  IABS R31, R198 ;  /* 0x000000c6001f7213 */ /* 0x000fe20000000000 */
[----:B------:R-:W-:Y:S01]  /*0920*/  STL [R1+0x100], R202 ;  /* 0x000100ca01007387 */ /* 0x000fe20000100800 */
[----:B------:R-:W-:Y:S01]  /*0930*/  IABS R33, R197 ;  /* 0x000000c500217213 */ /* 0x000fe20000000000 */
[----:B------:R-:W-:Y:S01]  /*0940*/  IMAD.IADD R7, R14, 0x1, R7 ;  /* 0x000000010e077824 */ /* 0x000fe200078e0207 */
[C-C-:B------:R-:W-:Y:S01]  /*0950*/  LOP3.LUT R196, R177.reuse, 0x16, R0.reuse, 0xfe, !PT ;  /* 0x00000016b1c47812 */ /* 0x140fe200078efe00 */
[----:B------:R-:W-:Y:S01]  /*0960*/  IMAD.MOV R14, RZ, RZ, -R9 ;  /* 0x000000ffff0e7224 */ /* 0x000fe200078e0a09 */
[C-C-:B------:R-:W-:Y:S01]  /*0970*/  LOP3.LUT R195, R177.reuse, 0x18, R0.reuse, 0xfe, !PT ;  /* 0x00000018b1c37812 */ /* 0x140fe200078efe00 */
[----:B------:R-:W-:Y:S01]  /*0980*/  IMAD.HI.U32 R9, R8, R23, RZ ;  /* 0x0000001708097227 */ /* 0x000fe200078e00ff */
[----:B------:R-:W-:Y:S01]  /*0990*/  IABS R35, R196 ;  /* 0x000000c400237213 */ /* 0x000fe20000000000 */
[----:B------:R-:W-:Y:S01]  /*09a0*/  STL [R1+0x104], R201 ;  /* 0x000104c901007387 */ /* 0x000fe20000100800 */
[C-C-:B------:R-:W-:Y:S01]  /*09b0*/  LOP3.LUT R194, R177.reuse, 0x1a, R0.reuse, 0xfe, !PT ;  /* 0x0000001ab1c27812 */ /* 0x140fe200078efe00 */
[----:B------:R-:W-:Y:S01]  /*09c0*/  IMAD.MOV R3, RZ, RZ, -R3 ;  /* 0x000000ffff037224 */ /* 0x000fe200078e0a03 */
[----:B------:R-:W-:Y:S01]  /*09d0*/  IABS R37, R195 ;  /* 0x000000c300257213 */ /* 0x000fe20000000000 */
[C---:B------:R-:W-:Y:S01]  /*09e0*/  IMAD R15, R4.reuse, R15, R17 ;  /* 0x0000000f040f7224 */ /* 0x040fe200078e0211 */
[C-C-:B------:R-:W-:Y:S01]  /*09f0*/  LOP3.LUT R193, R177.reuse, 0x1c, R0.reuse, 0xfe, !PT ;  /* 0x0000001cb1c17812 */ /* 0x140fe200078efe00 */
[C---:B------:R-:W-:Y:S01]  /*0a00*/  IMAD R17, R4.reuse, R14, R19 ;  /* 0x0000000e04117224 */ /* 0x040fe200078e0213 */
[----:B------:R-:W-:Y:S01]  /*0a10*/  IABS R39, R194 ;  /* 0x000000c200277213 */ /* 0x000fe20000000000 */
[----:B------:R-:W-:Y:S01]  /*0a20*/  IMAD.MOV R9, RZ, RZ, -R9 ;  /* 0x000000ffff097224 */ /* 0x000fe200078e0a09 */
[C-C-:B------:R-:W-:Y:S01]  /*0a30*/  LOP3.LUT R192, R177.reuse, 0x1e, R0.reuse, 0xfe, !PT ;  /* 0x0000001eb1c07812 */ /* 0x140fe200078efe00 */
[----:B------:R-:W-:Y:S01]  /*0a40*/  IMAD R19, R4, R3, R21 ;  /* 0x0000000304137224 */ /* 0x000fe200078e0215 */
[----:B------:R-:W-:Y:S01]  /*0a50*/  IABS R41, R193 ;  /* 0x000000c100297213 */ /* 0x000fe20000000000 */
[----:B------:R-:W-:Y:S01]  /*0a60*/  IMAD.HI.U32 R3, R8, R25, RZ ;  /* 0x0000001908037227 */ /* 0x000fe200078e00ff */
[----:B------:R-:W-:Y:S01]  /*0a70*/  IABS R45, R192 ;  /* 0x000000c0002d7213 */ /* 0x000fe20000000000 */
[----:B------:R-:W1:Y:S01]  /*0a80*/  LDC.64 R20, c[0x0][0x238] ;  /* 0x00008e00ff147b82 */ /* 0x000e620000000a00 */
[C-C-:B------:R-:W-:Y:S01]  /*0a90*/  LOP3.LUT R191, R177.reuse, 0x20, R0.reuse, 0xfe, !PT ;  /* 0x00000020b1bf7812 */ /* 0x140fe200078efe00 */
[----:B------:R-:W-:Y:S01]  /*0aa0*/  IMAD R23, R4, R9, R23 ;  /* 0x0000000904177224 */ /* 0x000fe200078e0217 */
[C-C-:B------:R-:W-:Y:S01]  /*0ab0*/  LOP3.LUT R190, R177.reuse, 0x22, R0.reuse, 0xfe, !PT ;  /* 0x00000022b1be7812 */ /* 0x140fe200078efe00 */
[----:B------:R-:W-:Y:S01]  /*0ac0*/  IMAD.MOV R9, RZ, RZ, -R3 ;  /* 0x000000ffff097224 */ /* 0x000fe200078e0a03 */
[----:B------:R-:W-:Y:S01]  /*0ad0*/  IABS R47, R191 ;  /* 0x000000bf002f7213 */ /* 0x000fe20000000000 */
[----:B------:R-:W-:Y:S01]  /*0ae0*/  IMAD.HI.U32 R3, R8, R27, RZ ;  /* 0x0000001b08037227 */ /* 0x000fe200078e00ff */
[C-C-:B------:R-:W-:Y:S01]  /*0af0*/  LOP3.LUT R189, R177.reuse, 0x24, R0.reuse, 0xfe, !PT ;  /* 0x00000024b1bd7812 */ /* 0x140fe200078efe00 */
[----:B------:R-:W-:Y:S01]  /*0b00*/  STL [R1+0x108], R200 ;  /* 0x000108c801007387 */ /* 0x000fe20000100800 */
[----:B------:R-:W-:Y:S01]  /*0b10*/  IABS R49, R190 ;  /* 0x000000be00317213 */ /* 0x000fe20000000000 */
[----:B------:R-:W-:Y:S01]  /*0b20*/  IMAD R25, R4, R9, R25 ;  /* 0x0000000904197224 */ /* 0x000fe200078e0219 */
[C-C-:B------:R-:W-:Y:S01]  /*0b30*/  LOP3.LUT R188, R177.reuse, 0x26, R0.reuse, 0xfe, !PT ;  /* 0x00000026b1bc7812 */ /* 0x140fe200078efe00 */
[C---:B------:R-:W-:Y:S01]  /*0b40*/  IMAD.HI.U32 R9, R8.reuse, R29, RZ ;  /* 0x0000001d08097227 */ /* 0x040fe200078e00ff */
[----:B------:R-:W-:Y:S01]  /*0b50*/  IABS R51, R189 ;  /* 0x000000bd00337213 */ /* 0x000fe20000000000 */
[----:B------:R-:W-:Y:S01]  /*0b60*/  STL [R1+0x10c], R199 ;  /* 0x00010cc701007387 */ /* 0x000fe20000100800 */
[C-C-:B------:R-:W-:Y:S01]  /*0b70*/  LOP3.LUT R187, R177.reuse, 0x28, R0.reuse, 0xfe, !PT ;  /* 0x00000028b1bb7812 */ /* 0x140fe200078efe00 */
[----:B------:R-:W-:Y:S01]  /*0b80*/  IMAD.MOV R14, RZ, RZ, -R3 ;  /* 0x000000ffff0e7224 */ /* 0x000fe200078e0a03 */
[----:B------:R-:W-:Y:S01]  /*0b90*/  IABS R53, R188 ;  /* 0x000000bc00357213 */ /* 0x000fe20000000000 */
[C---:B------:R-:W-:Y:S01]  /*0ba0*/  IMAD.HI.U32 R3, R8.reuse, R31, RZ ;  /* 0x0000001f08037227 */ /* 0x040fe200078e00ff */
[----:B------:R-:W-:Y:S01]  /*0bb0*/  IABS R55, R187 ;  /* 0x000000bb00377213 */ /* 0x000fe20000000000 */
[----:B------:R-:W-:Y:S01]  /*0bc0*/  STL [R1+0x110], R198 ;  /* 0x000110c601007387 */ /* 0x000fe20000100800 */
        /* <DEDUP_REMOVED lines=9> */
[----:B------:R-:W-:Y:S01]  /*0c60*/  IMAD.MOV R9, RZ, RZ, -R9 ;  /* 0x000000ffff097224 */ /* 0x000fe200078e0a09 */
[C-C-:B------:R-:W-:Y:S01]  /*0c70*/  LOP3.LUT R183, R177.reuse, 0x30, R0.reuse, 0xfe, !PT ;  /* 0x00000030b1b77812 */ /* 0x140fe200078efe00 */
[----:B------:R-:W-:Y:S01]  /*0c80*/  IMAD R31, R4, R3, R31 ;  /* 0x00000003041f7224 */ /* 0x000fe200078e021f */
[----:B------:R-:W-:Y:S01]  /*0c90*/  IABS R61, R184 ;  /* 0x000000b8003d7213 */ /* 0x000fe20000000000 */
[----:B------:R-:W-:Y:S01]  /*0ca0*/  IMAD.HI.U32 R3, R8, R35, RZ ;  /* 0x0000002308037227 */ /* 0x000fe200078e00ff */
[C-C-:B------:R-:W-:Y:S01]  /*0cb0*/  LOP3.LUT R182, R177.reuse, 0x32, R0.reuse, 0xfe, !PT ;  /* 0x00000032b1b67812 */ /* 0x140fe200078efe00 */
[----:B------:R-:W-:Y:S01]  /*0cc0*/  STL [R1+0x118], R196 ;  /* 0x000118c401007387 */ /* 0x000fe20000100800 */
[----:B------:R-:W-:Y:S01]  /*0cd0*/  IABS R63, R183 ;  /* 0x000000b7003f7213 */ /* 0x000fe20000000000 */
[----:B------:R-:W-:Y:S01]  /*0ce0*/  IMAD R33, R4, R9, R33 ;  /* 0x0000000904217224 */ /* 0x000fe200078e0221 */
[----:B------:R-:W-:Y:S01]  /*0cf0*/  IABS R65, R182 ;  /* 0x000000b600417213 */ /* 0x000fe20000000000 */
[----:B------:R-:W-:Y:S01]  /*0d00*/  IMAD.MOV R9, RZ, RZ, -R3 ;  /* 0x000000ffff097224 */ /* 0x000fe200078e0a03 */
[C-C-:B------:R-:W-:Y:S01]  /*0d10*/  LOP3.LUT R181, R177.reuse, 0x34, R0.reuse, 0xfe, !PT ;  /* 0x00000034b1b57812 */ /* 0x140fe200078efe00 */
[----:B------:R-:W-:Y:S01]  /*0d20*/  IMAD.HI.U32 R3, R8, R37, RZ ;  /* 0x0000002508037227 */ /* 0x000fe200078e00ff */
[C-C-:B------:R-:W-:Y:S01]  /*0d30*/  LOP3.LUT R176, R177.reuse, 0x3e, R0.reuse, 0xfe, !PT ;  /* 0x0000003eb1b07812 */ /* 0x140fe200078efe00 */
[----:B------:R-:W-:Y:S01]  /*0d40*/  STL [R1+0x11c], R195 ;  /* 0x00011cc301007387 */ /* 0x000fe20000100800 */
[----:B------:R-:W-:Y:S01]  /*0d50*/  IABS R67, R181 ;  /* 0x000000b500437213 */ /* 0x000fe20000000000 */
[C---:B------:R-:W-:Y:S01]  /*0d60*/  IMAD R27, R4.reuse, R14, R27 ;  /* 0x0000000e041b7224 */ /* 0x040fe200078e021b */
[----:B------:R-:W-:Y:S01]  /*0d70*/  IABS R77, R176 ;  /* 0x000000b0004d7213 */ /* 0x000fe20000000000 */
[C---:B------:R-:W-:Y:S01]  /*0d80*/  IMAD R35, R4.reuse, R9, R35 ;  /* 0x0000000904237224 */ /* 0x040fe200078e0223 */
[----:B------:R-:W-:Y:S01]  /*0d90*/  ISETP.GT.U32.AND P4, PT, R4, R11, PT ;  /* 0x0000000b0400720c */ /* 0x000fe20003f84070 */
[----:B------:R-:W-:Y:S01]  /*0da0*/  IMAD.HI.U32 R9, R8, R39, RZ ;  /* 0x0000002708097227 */ /* 0x000fe200078e00ff */
[C---:B------:R-:W-:Y:S01]  /*0db0*/  ISETP.GT.U32.AND P1, PT, R4.reuse, R13, PT ;  /* 0x0000000d0400720c */ /* 0x040fe20003f24070 */
[----:B------:R-:W-:Y:S01]  /*0dc0*/  STL [R1+0x120], R194 ;  /* 0x000120c201007387 */ /* 0x000fe20000100800 */
[C---:B------:R-:W-:Y:S01]  /*0dd0*/  ISETP.GT.U32.AND P0, PT, R4.reuse, R17, PT ;  /* 0x000000110400720c */ /* 0x040fe20003f04070 */
[----:B------:R-:W-:Y:S01]  /*0de0*/  IMAD.MOV R14, RZ, RZ, -R3 ;  /* 0x000000ffff0e7224 */ /* 0x000fe200078e0a03 */
[----:B------:R-:W-:Y:S01]  /*0df0*/  ISETP.GT.U32.AND P6, PT, R4, R15, PT ;  /* 0x0000000f0400720c */ /* 0x000fe20003fc4070 */
[----:B------:R-:W-:Y:S01]  /*0e00*/  IMAD.HI.U32 R3, R8, R41, RZ ;  /* 0x0000002908037227 */ /* 0x000fe200078e00ff */
[C---:B------:R-:W-:Y:S01]  /*0e10*/  ISETP.GT.U32.AND P2, PT, R4.reuse, R19, PT ;  /* 0x000000130400720c */ /* 0x040fe20003f44070 */
[----:B------:R-:W-:Y:S01]  /*0e20*/  STL [R1+0x124], R193 ;  /* 0x000124c101007387 */ /* 0x000fe20000100800 */
[C---:B------:R-:W-:Y:S01]  /*0e30*/  ISETP.GT.U32.AND P3, PT, R4.reuse, R23, PT ;  /* 0x000000170400720c */ /* 0x040fe20003f64070 */
[----:B------:R-:W-:Y:S01]  /*0e40*/  IMAD R29, R4, R16, R29 ;  /* 0x00000010041d7224 */ /* 0x000fe200078e021d */
[C-C-:B------:R-:W-:Y:S01]  /*0e50*/  LOP3.LUT R180, R177.reuse, 0x36, R0.reuse, 0xfe, !PT ;  /* 0x00000036b1b47812 */ /* 0x140fe200078efe00 */
[----:B------:R-:W-:Y:S01]  /*0e60*/  IMAD.MOV R16, RZ, RZ, -R9 ;  /* 0x000000ffff107224 */ /* 0x000fe200078e0a09 */
[C-C-:B------:R-:W-:Y:S01]  /*0e70*/  LOP3.LUT R179, R177.reuse, 0x38, R0.reuse, 0xfe, !PT ;  /* 0x00000038b1b37812 */ /* 0x140fe200078efe00 */
[----:B------:R-:W-:Y:S01]  /*0e80*/  IMAD.HI.U32 R9, R8, R45, RZ ;  /* 0x0000002d08097227 */ /* 0x000fe200078e00ff */
[----:B------:R-:W-:Y:S01]  /*0e90*/  IABS R69, R180 ;  /* 0x000000b400457213 */ /* 0x000fe20000000000 */
[----:B------:R-:W-:Y:S01]  /*0ea0*/  STL [R1+0x128], R192 ;  /* 0x000128c001007387 */ /* 0x000fe20000100800 */
[----:B------:R-:W-:Y:S01]  /*0eb0*/  IABS R71, R179 ;  /* 0x000000b300477213 */ /* 0x000fe20000000000 */
[----:B------:R-:W-:Y:S01]  /*0ec0*/  IMAD.MOV R3, RZ, RZ, -R3 ;  /* 0x000000ffff037224 */ /* 0x000fe200078e0a03 */
[C-C-:B------:R-:W-:Y:S01]  /*0ed0*/  LOP3.LUT R178, R177.reuse, 0x3a, R0.reuse, 0xfe, !PT ;  /* 0x0000003ab1b27812 */ /* 0x140fe200078efe00 */
[----:B------:R-:W-:Y:S01]  /*0ee0*/  IMAD.MOV R9, RZ, RZ, -R9 ;  /* 0x000000ffff097224 */ /* 0x000fe200078e0a09 */
[----:B------:R-:W-:Y:S01]  /*0ef0*/  LOP3.LUT R177, R177, 0x3c, R0, 0xfe, !PT ;  /* 0x0000003cb1b17812 */ /* 0x000fe200078efe00 */
[----:B------:R-:W-:Y:S01]  /*0f00*/  IMAD R41, R4, R3, R41 ;  /* 0x0000000304297224 */ /* 0x000fe200078e0229 */
[----:B------:R-:W-:Y:S01]  /*0f10*/  IABS R73, R178 ;  /* 0x000000b200497213 */ /* 0x000fe20000000000 */
[----:B------:R-:W-:Y:S01]  /*0f20*/  IMAD.HI.U32 R3, R8, R47, RZ ;  /* 0x0000002f08037227 */ /* 0x000fe200078e00ff */
[----:B------:R-:W-:Y:S01]  /*0f30*/  IABS R75, R177 ;  /* 0x000000b1004b7213 */ /* 0x000fe20000000000 */
[----:B------:R-:W-:Y:S01]  /*0f40*/  STL [R1+0x12c], R191 ;  /* 0x00012cbf01007387 */ /* 0x000fe20000100800 */
[----:B------:R-:W-:Y:S01]  /*0f50*/  LOP3.LUT R134, R0, 0x22, RZ, 0xfc, !PT ;  /* 0x0000002200867812 */ /* 0x000fe200078efcff */
[----:B------:R-:W-:Y:S01]  /*0f60*/  IMAD R45, R4, R9, R45 ;  /* 0x00000009042d7224 */ /* 0x000fe200078e022d */
[----:B------:R-:W-:Y:S01]  /*0f70*/  LOP3.LUT R133, R0, 0x4, RZ, 0xfc, !PT ;  /* 0x0000000400857812 */ /* 0x000fe200078efcff */
[----:B------:R-:W-:Y:S01]  /*0f80*/  IMAD.MOV R9, RZ, RZ, -R3 ;  /* 0x000000ffff097224 */ /* 0x000fe200078e0a03 */
[----:B------:R-:W-:Y:S01]  /*0f90*/  STL [R1+0x130], R190 ;  /* 0x000130be01007387 */ /* 0x000fe20000100800 */
[----:B------:R-:W-:Y:S01]  /*0fa0*/  IMAD.HI.U32 R3, R8, R49, RZ ;  /* 0x0000003108037227 */ /* 0x000fe200078e00ff */
[----:B------:R-:W-:-:S02]  /*0fb0*/  LOP3.LUT R132, R0, 0x6, RZ, 0xfc, !PT ;  /* 0x0000000600847812 */ /* 0x000fc400078efcff */
[----:B------:R-:W-:Y:S01]  /*0fc0*/  STL [R1+0x134], R189 ;  /* 0x000134bd01007387 */ /* 0x000fe20000100800 */
[----:B------:R-:W-:Y:S01]  /*0fd0*/  IMAD R37, R4, R14, R37 ;  /* 0x0000000e04257224 */ /* 0x000fe200078e0225 */
[----:B------:R-:W-:Y:S01]  /*0fe0*/  LOP3.LUT R170, R0, 0x24, RZ, 0xfc, !PT ;  /* 0x0000002400aa7812 */ /* 0x000fe200078efcff */
[----:B------:R-:W-:Y:S01]  /*0ff0*/  IMAD R47, R4, R9, R47 ;  /* 0x00000009042f7224 */ /* 0x000fe200078e022f */
[----:B------:R-:W-:Y:S01]  /*1000*/  STL [R1+0x138], R188 ;  /* 0x000138bc01007387 */ /* 0x000fe20000100800 */
[----:B------:R-:W-:Y:S01]  /*1010*/  IMAD.HI.U32 R9, R8, R51, RZ ;  /* 0x0000003308097227 */ /* 0x000fe200078e00ff */
[C---:B------:R-:W-:Y:S02]  /*1020*/  LOP3.LUT R163, R0.reuse, 0x26, RZ, 0xfc, !PT ;  /* 0x0000002600a37812 */ /* 0x040fe400078efcff */
[----:B------:R-:W-:Y:S01]  /*1030*/  STL [R1+0x13c], R187 ;  /* 0x00013cbb01007387 */ /* 0x000fe20000100800 */
[----:B------:R-:W-:Y:S01]  /*1040*/  IMAD.MOV R14, RZ, RZ, -R3 ;  /* 0x000000ffff0e7224 */ /* 0x000fe200078e0a03 */
[----:B------:R-:W-:Y:S01]  /*1050*/  LOP3.LUT R162, R0, 0x8, RZ, 0xfc, !PT ;  /* 0x0000000800a27812 */ /* 0x000fe200078efcff */
[----:B------:R-:W-:Y:S01]  /*1060*/  IMAD.HI.U32 R3, R8, R53, RZ ;  /* 0x0000003508037227 */ /* 0x000fe200078e00ff */
[----:B------:R-:W-:Y:S01]  /*1070*/  STL [R1+0x140], R186 ;  /* 0x000140ba01007387 */ /* 0x000fe20000100800 */
[----:B------:R-:W-:-:S02]  /*1080*/  LOP3.LUT R161, R0, 0xa, RZ, 0xfc, !PT ;  /* 0x0000000a00a17812 */ /* 0x000fc400078efcff */
[----:B------:R-:W-:Y:S01]  /*1090*/  IMAD R39, R4, R16, R39 ;  /* 0x0000001004277224 */ /* 0x000fe200078e0227 */
[----:B------:R-:W-:Y:S01]  /*10a0*/  STL [R1+0x144], R185 ;  /* 0x000144b901007387 */ /* 0x000fe20000100800 */
[----:B------:R-:W-:Y:S01]  /*10b0*/  IMAD.MOV R16, RZ, RZ, -R9 ;  /* 0x000000ffff107224 */ /* 0x000fe200078e0a09 */
[----:B------:R-:W-:Y:S01]  /*10c0*/  LOP3.LUT R160, R0, 0x28, RZ, 0xfc, !PT ;  /* 0x0000002800a07812 */ /* 0x000fe200078efcff */
[----:B------:R-:W-:Y:S01]  /*10d0*/  IMAD.HI.U32 R9, R8, R55, RZ ;  /* 0x0000003708097227 */ /* 0x000fe200078e00ff */
[----:B------:R-:W-:Y:S01]  /*10e0*/  STL [R1+0x148], R184 ;  /* 0x000148b801007387 */ /* 0x000fe20000100800 */
[C---:B------:R-:W-:Y:S02]  /*10f0*/  LOP3.LUT R159, R0.reuse, 0x2a, RZ, 0xfc, !PT ;  /* 0x0000002a009f7812 */ /* 0x040fe400078efcff */
[----:B------:R-:W-:Y:S01]  /*1100*/  IMAD.MOV R3, RZ, RZ, -R3 ;  /* 0x000000ffff037224 */ /* 0x000fe200078e0a03 */
[----:B------:R-:W-:Y:S01]  /*1110*/  STL [R1+0x14c], R183 ;  /* 0x00014cb701007387 */ /* 0x000fe20000100800 */
[----:B------:R-:W-:Y:S01]  /*1120*/  IMAD.MOV R9, RZ, RZ, -R9 ;  /* 0x000000ffff097224 */ /* 0x000fe200078e0a09 */
[----:B------:R-:W-:Y:S01]  /*1130*/  LOP3.LUT R158, R0, 0xc, RZ, 0xfc, !PT ;  /* 0x0000000c009e7812 */ /* 0x000fe200078efcff */
[----:B------:R-:W-:Y:S01]  /*1140*/  IMAD R53, R4, R3, R53 ;  /* 0x0000000304357224 */ /* 0x000fe200078e0235 */
[----:B------:R-:W-:Y:S01]  /*1150*/  STL [R1+0x150], R182 ;  /* 0x000150b601007387 */ /* 0x000fe20000100800 */
[----:B------:R-:W-:Y:S01]  /*1160*/  IMAD.HI.U32 R3, R8, R57, RZ ;  /* 0x0000003908037227 */ /* 0x000fe200078e00ff */
[----:B------:R-:W-:-:S02]  /*1170*/  LOP3.LUT R157, R0, 0xe, RZ, 0xfc, !PT ;  /* 0x0000000e009d7812 */ /* 0x000fc400078efcff */
[----:B------:R-:W-:Y:S01]  /*1180*/  STL [R1+0x154], R181 ;  /* 0x000154b501007387 */ /* 0x000fe20000100800 */
[----:B------:R-:W-:Y:S01]  /*1190*/  IMAD R55, R4, R9, R55 ;  /* 0x0000000904377224 */ /* 0x000fe200078e0237 */
[----:B------:R-:W-:Y:S01]  /*11a0*/  LOP3.LUT R156, R0, 0x2c, RZ, 0xfc, !PT ;  /* 0x0000002c009c7812 */ /* 0x000fe200078efcff */
[----:B------:R-:W-:Y:S01]  /*11b0*/  IMAD.MOV R9, RZ, RZ, -R3 ;  /* 0x000000ffff097224 */ /* 0x000fe200078e0a03 */
[----:B------:R-:W-:Y:S01]  /*11c0*/  STL [R1+0x158], R180 ;  /* 0x000158b401007387 */ /* 0x000fe20000100800 */
[----:B------:R-:W-:Y:S01]  /*11d0*/  IMAD.HI.U32 R3, R8, R59, RZ ;  /* 0x0000003b08037227 */ /* 0x000fe200078e00ff */
[----:B------:R-:W-:Y:S02]  /*11e0*/  LOP3.LUT R155, R0, 0x2e, RZ, 0xfc, !PT ;  /* 0x0000002e009b7812 */ /* 0x000fe400078efcff */
[----:B------:R-:W-:Y:S01]  /*11f0*/  STL [R1+0x15c], R179 ;  /* 0x00015cb301007387 */ /* 0x000fe20000100800 */
[----:B------:R-:W-:Y:S01]  /*1200*/  IMAD R49, R4, R14, R49 ;  /* 0x0000000e04317224 */ /* 0x000fe200078e0231 */
[----:B------:R-:W-:Y:S01]  /*1210*/  LOP3.LUT R154, R0, 0x10, RZ, 0xfc, !PT ;  /* 0x00000010009a7812 */ /* 0x000fe200078efcff */
[----:B------:R-:W-:Y:S01]  /*1220*/  IMAD R57, R4, R9, R57 ;  /* 0x0000000904397224 */ /* 0x000fe200078e0239 */
[----:B------:R-:W-:Y:S01]  /*1230*/  STL [R1+0x160], R178 ;  /* 0x000160b201007387 */ /* 0x000fe20000100800 */
[----:B------:R-:W-:Y:S01]  /*1240*/  IMAD.HI.U32 R9, R8, R61, RZ ;  /* 0x0000003d08097227 */ /* 0x000fe200078e00ff */
[----:B------:R-:W-:-:S02]  /*1250*/  LOP3.LUT R153, R0, 0x12, RZ, 0xfc, !PT ;  /* 0x0000001200997812 */ /* 0x000fc400078efcff */
[----:B------:R-:W-:Y:S01]  /*1260*/  STL [R1+0x164], R176 ;  /* 0x000164b001007387 */ /* 0x000fe20000100800 */
[----:B------:R-:W-:Y:S01]  /*1270*/  IMAD.MOV R14, RZ, RZ, -R3 ;  /* 0x000000ffff0e7224 */ /* 0x000fe200078e0a03 */
[----:B------:R-:W-:Y:S01]  /*1280*/  LOP3.LUT R152, R0, 0x30, RZ, 0xfc, !PT ;  /* 0x0000003000987812 */ /* 0x000fe200078efcff */
[----:B------:R-:W-:Y:S01]  /*1290*/  IMAD.HI.U32 R3, R8, R63, RZ ;  /* 0x0000003f08037227 */ /* 0x000fe200078e00ff */
[----:B------:R-:W-:Y:S01]  /*12a0*/  STL [R1+0x168], R177 ;  /* 0x000168b101007387 */ /* 0x000fe20000100800 */
[----:B------:R-:W-:Y:S02]  /*12b0*/  LOP3.LUT R151, R0, 0x32, RZ, 0xfc, !PT ;  /* 0x0000003200977812 */ /* 0x000fe400078efcff */
[----:B------:R-:W-:Y:S01]  /*12c0*/  IMAD R51, R4, R16, R51 ;  /* 0x0000001004337224 */ /* 0x000fe200078e0233 */
[----:B------:R-:W-:Y:S01]  /*12d0*/  STL [R1+0x16c], R141 ;  /* 0x00016c8d01007387 */ /* 0x000fe20000100800 */
[----:B------:R-:W-:Y:S01]  /*12e0*/  IMAD.MOV R16, RZ, RZ, -R9 ;  /* 0x000000ffff107224 */ /* 0x000fe200078e0a09 */
[----:B------:R-:W-:Y:S01]  /*12f0*/  LOP3.LUT R150, R0, 0x14, RZ, 0xfc, !PT ;  /* 0x0000001400967812 */ /* 0x000fe200078efcff */
[----:B------:R-:W-:Y:S01]  /*1300*/  IMAD.HI.U32 R9, R8, R65, RZ ;  /* 0x0000004108097227 */ /* 0x000fe200078e00ff */
[----:B------:R-:W-:-:S02]  /*1310*/  LOP3.LUT R149, R0, 0x16, RZ, 0xfc, !PT ;  /* 0x0000001600957812 */ /* 0x000fc400078efcff */
[C---:B------:R-:W-:Y:S01]  /*1320*/  LOP3.LUT R148, R0.reuse, 0x34, RZ, 0xfc, !PT ;  /* 0x0000003400947812 */ /* 0x040fe200078efcff */
[----:B------:R-:W-:Y:S01]  /*1330*/  IMAD.MOV R3, RZ, RZ, -R3 ;  /* 0x000000ffff037224 */ /* 0x000fe200078e0a03 */
[C---:B------:R-:W-:Y:S01]  /*1340*/  LOP3.LUT R147, R0.reuse, 0x36, RZ, 0xfc, !PT ;  /* 0x0000003600937812 */ /* 0x040fe200078efcff */
[----:B------:R-:W-:Y:S01]  /*1350*/  IMAD.MOV R9, RZ, RZ, -R9 ;  /* 0x000000ffff097224 */ /* 0x000fe200078e0a09 */
[----:B------:R-:W-:Y:S01]  /*1360*/  LOP3.LUT R146, R0, 0x18, RZ, 0xfc, !PT ;  /* 0x0000001800927812 */ /* 0x000fe200078efcff */
[----:B------:R-:W-:Y:S01]  /*1370*/  IMAD R63, R4, R3, R63 ;  /* 0x00000003043f7224 */ /* 0x000fe200078e023f */
[----:B------:R-:W-:Y:S01]  /*1380*/  LOP3.LUT R145, R0, 0x1a, RZ, 0xfc, !PT ;  /* 0x0000001a00917812 */ /* 0x000fe200078efcff */
[----:B------:R-:W-:Y:S01]  /*1390*/  IMAD.HI.U32 R3, R8, R67, RZ ;  /* 0x0000004308037227 */ /* 0x000fe200078e00ff */
[C---:B------:R-:W-:Y:S02]  /*13a0*/  LOP3.LUT R144, R0.reuse, 0x38, RZ, 0xfc, !PT ;  /* 0x0000003800907812 */ /* 0x040fe400078efcff */
[----:B------:R-:W-:Y:S01]  /*13b0*/  LOP3.LUT R143, R0, 0x3a, RZ, 0xfc, !PT ;  /* 0x0000003a008f7812 */ /* 0x000fe200078efcff */
[----:B------:R-:W-:Y:S01]  /*13c0*/  IMAD R65, R4, R9, R65 ;  /* 0x0000000904417224 */ /* 0x000fe200078e0241 */
[C---:B------:R-:W-:Y:S01]  /*13d0*/  LOP3.LUT R139, R0.reuse, 0x1c, RZ, 0xfc, !PT ;  /* 0x0000001c008b7812 */ /* 0x040fe200078efcff */
[----:B------:R-:W-:Y:S01]  /*13e0*/  IMAD.MOV R9, RZ, RZ, -R3 ;  /* 0x000000ffff097224 */ /* 0x000fe200078e0a03 */
[----:B------:R-:W-:Y:S01]  /*13f0*/  LOP3.LUT R138, R0, 0x1e, RZ, 0xfc, !PT ;  /* 0x0000001e008a7812 */ /* 0x000fe200078efcff */
[----:B------:R-:W-:Y:S01]  /*1400*/  IMAD R61, R4, R16, R61 ;  /* 0x00000010043d7224 */ /* 0x000fe200078e023d */
[----:B------:R-:W-:Y:S01]  /*1410*/  LOP3.LUT R137, R0, 0x3c, RZ, 0xfc, !PT ;  /* 0x0000003c00897812 */ /* 0x000fe200078efcff */
[----:B------:R-:W-:Y:S01]  /*1420*/  IMAD R67, R4, R9, R67 ;  /* 0x0000000904437224 */ /* 0x000fe200078e0243 */
[----:B------:R-:W-:Y:S01]  /*1430*/  LOP3.LUT R136, R0, 0x3e, RZ, 0xfc, !PT ;  /* 0x0000003e00887812 */ /* 0x000fe200078efcff */
[----:B------:R-:W-:-:S04]  /*1440*/  IMAD.HI.U32 R9, R8, R77, RZ ;  /* 0x0000004d08097227 */ /* 0x000fc800078e00ff */
[----:B------:R-:W-:Y:S02]  /*1450*/  IMAD.MOV R16, RZ, RZ, -R9 ;  /* 0x000000ffff107224 */ /* 0x000fe400078e0a09 */
[--C-:B------:R-:W-:Y:S02]  /*1460*/  @!P4 IMAD.IADD R11, R11, 0x1, -R4.reuse ;  /* 0x000000010b0bc824 */ /* 0x100fe400078e0a04 */
[C---:B------:R-:W-:Y:S02]  /*1470*/  IMAD R77, R4.reuse, R16, R77 ;  /* 0x00000010044d7224 */ /* 0x040fe400078e024d */
[--C-:B------:R-:W-:Y:S01]  /*1480*/  @!P1 IMAD.IADD R13, R13, 0x1, -R4.reuse ;  /* 0x000000010d0d9824 */ /* 0x100fe200078e0a04 */
[C---:B------:R-:W-:Y:S01]  /*1490*/  ISETP.GT.U32.AND P1, PT, R4.reuse, R11, PT ;  /* 0x0000000b0400720c */ /* 0x040fe20003f24070 */
[--C-:B------:R-:W-:Y:S01]  /*14a0*/  @!P0 IMAD.IADD R17, R17, 0x1, -R4.reuse ;  /* 0x0000000111118824 */ /* 0x100fe200078e0a04 */
[C---:B------:R-:W-:Y:S01]  /*14b0*/  ISETP.GT.U32.AND P5, PT, R4.reuse, R77, PT ;  /* 0x0000004d0400720c */ /* 0x040fe20003fa4070 */
[--C-:B------:R-:W-:Y:S01]  /*14c0*/  @!P6 IMAD.IADD R15, R15, 0x1, -R4.reuse ;  /* 0x000000010f0fe824 */ /* 0x100fe200078e0a04 */
[----:B------:R-:W-:Y:S01]  /*14d0*/  ISETP.GT.U32.AND P0, PT, R4, R13, PT ;  /* 0x0000000d0400720c */ /* 0x000fe20003f04070 */
[----:B------:R-:W-:-:S02]  /*14e0*/  @!P2 IMAD.IADD R19, R19, 0x1, -R4 ;  /* 0x000000011313a824 */ /* 0x000fc400078e0a04 */
[----:B------:R-:W-:Y:S01]  /*14f0*/  @!P3 IMAD.IADD R23, R23, 0x1, -R4 ;  /* 0x000000011717b824 */ /* 0x000fe200078e0a04 */
[----:B------:R-:W-:Y:S01]  /*1500*/  ISETP.GT.U32.AND P2, PT, R4, R15, PT ;  /* 0x0000000f0400720c */ /* 0x000fe20003f44070 */
[----:B------:R-:W-:Y:S01]  /*1510*/  IMAD.HI.U32 R3, R8, R69, RZ ;  /* 0x0000004508037227 */ /* 0x000fe200078e00ff */
[----:B------:R-:W-:-:S03]  /*1520*/  ISETP.GT.U32.AND P3, PT, R4, R17, PT ;  /* 0x000000110400720c */ /* 0x000fc60003f64070 */
[--C-:B------:R-:W-:Y:S01]  /*1530*/  @!P1 IMAD.IADD R11, R11, 0x1, -R4.reuse ;  /* 0x000000010b0b9824 */ /* 0x100fe200078e0a04 */
[C---:B------:R-:W-:Y:S01]  /*1540*/  ISETP.GT.U32.AND P1, PT, R4.reuse, R27, PT ;  /* 0x0000001b0400720c */ /* 0x040fe20003f24070 */
[--C-:B------:R-:W-:Y:S01]  /*1550*/  @!P5 IMAD.IADD R77, R77, 0x1, -R4.reuse ;  /* 0x000000014d4dd824 */ /* 0x100fe200078e0a04 */
[C---:B------:R-:W-:Y:S01]  /*1560*/  ISETP.GT.U32.AND P5, PT, R4.reuse, R25, PT ;  /* 0x000000190400720c */ /* 0x040fe20003fa4070 */
[--C-:B------:R-:W-:Y:S01]  /*1570*/  @!P0 IMAD.IADD R13, R13, 0x1, -R4.reuse ;  /* 0x000000010d0d8824 */ /* 0x100fe200078e0a04 */
[C---:B------:R-:W-:Y:S01]  /*1580*/  ISETP.GT.U32.AND P0, PT, R4.reuse, R29, PT ;  /* 0x0000001d0400720c */ /* 0x040fe20003f04070 */
[C---:B------:R-:W-:Y:S01]  /*1590*/  IMAD R59, R4.reuse, R14, R59 ;  /* 0x0000000e043b7224 */ /* 0x040fe200078e023b */
[C---:B------:R-:W-:Y:S01]  /*15a0*/  ISETP.GT.U32.AND P4, PT, R4.reuse, R77, PT ;  /* 0x0000004d0400720c */ /* 0x040fe20003f84070 */
[--C-:B------:R-:W-:Y:S01]  /*15b0*/  @!P2 IMAD.IADD R15, R15, 0x1, -R4.reuse ;  /* 0x000000010f0fa824 */ /* 0x100fe200078e0a04 */
[C---:B------:R-:W-:Y:S01]  /*15c0*/  ISETP.GT.U32.AND P2, PT, R4.reuse, R31, PT ;  /* 0x0000001f0400720c */ /* 0x040fe20003f44070 */
[----:B------:R-:W-:Y:S01]  /*15d0*/  @!P3 IMAD.IADD R17, R17, 0x1, -R4 ;  /* 0x000000011111b824 */ /* 0x000fe200078e0a04 */
[----:B------:R-:W-:Y:S01]  /*15e0*/  ISETP.GT.U32.AND P3, PT, R4, R33, PT ;  /* 0x000000210400720c */ /* 0x000fe20003f64070 */
[----:B------:R-:W-:-:S02]  /*15f0*/  IMAD.MOV R14, RZ, RZ, -R3 ;  /* 0x000000ffff0e7224 */ /* 0x000fc400078e0a03 */
[--C-:B------:R-:W-:Y:S01]  /*1600*/  @!P1 IMAD.IADD R27, R27, 0x1, -R4.reuse ;  /* 0x000000011b1b9824 */ /* 0x100fe200078e0a04 */
[C---:B------:R-:W-:Y:S01]  /*1610*/  ISETP.GT.U32.AND P1, PT, R4.reuse, R41, PT ;  /* 0x000000290400720c */ /* 0x040fe20003f24070 */
        /* <DEDUP_REMOVED lines=21> */
[----:B------:R-:W-:Y:S01]  /*1770*/  ISETP.GT.U32.AND P6, PT, R4, R39, PT ;  /* 0x000000270400720c */ /* 0x000fe20003fc4070 */
[----:B------:R-:W-:-:S02]  /*1780*/  @!P3 IMAD.IADD R49, R49, 0x1, -R4 ;  /* 0x000000013131b824 */ /* 0x000fc400078e0a04 */
        /* <DEDUP_REMOVED lines=11> */
[C---:B------:R-:W-:Y:S01]  /*1840*/  ISETP.GT.U32.AND P0, PT, R4.reuse, R45, PT ;  /* 0x0000002d0400720c */ /* 0x040fe20003f04070 */
[----:B------:R-:W-:Y:S01]  /*1850*/  IMAD.MOV R9, RZ, RZ, -R3 ;  /* 0x000000ffff097224 */ /* 0x000fe200078e0a03 */
[----:B------:R-:W-:Y:S01]  /*1860*/  ISETP.GT.U32.AND P6, PT, R4, R27, PT ;  /* 0x0000001b0400720c */ /* 0x000fe20003fc4070 */
[----:B------:R-:W-:-:S04]  /*1870*/  IMAD.HI.U32 R3, R8, R73, RZ ;  /* 0x0000004908037227 */ /* 0x000fc800078e00ff */
        /* <DEDUP_REMOVED lines=10> */
[----:B------:R-:W-:-:S02]  /*1920*/  IMAD R208, R7, 0x40, R131 ;  /* 0x0000004007d07824 */ /* 0x000fc400078e0283 */
[C---:B------:R-:W-:Y:S02]  /*1930*/  IMAD R71, R4.reuse, R9, R71 ;  /* 0x0000000904477224 */ /* 0x040fe400078e0247 */
[----:B------:R-:W-:Y:S01]  /*1940*/  IMAD.MOV R3, RZ, RZ, -R3 ;  /* 0x000000ffff037224 */ /* 0x000fe200078e0a03 */
[----:B------:R-:W-:Y:S01]  /*1950*/  IABS R43, R208 ;  /* 0x000000d0002b7213 */ /* 0x000fe20000000000 */
[--C-:B------:R-:W-:Y:S01]  /*1960*/  @!P2 IMAD.IADD R33, R33, 0x1, -R4.reuse ;  /* 0x000000012121a824 */ /* 0x100fe200078e0a04 */
[C---:B------:R-:W-:Y:S01]  /*1970*/  ISETP.GT.U32.AND P2, PT, R4.reuse, R47, PT ;  /* 0x0000002f0400720c */ /* 0x040fe20003f44070 */
[C---:B------:R-:W-:Y:S02]  /*1980*/  IMAD R73, R4.reuse, R3, R73 ;  /* 0x0000000304497224 */ /* 0x040fe400078e0249 */
[--C-:B------:R-:W-:Y:S01]  /*1990*/  @!P3 IMAD.IADD R49, R49, 0x1, -R4.reuse ;  /* 0x000000013131b824 */ /* 0x100fe200078e0a04 */
[C---:B------:R-:W-:Y:S01]  /*19a0*/  ISETP.GT.U32.AND P3, PT, R4.reuse, R63, PT ;  /* 0x0000003f0400720c */ /* 0x040fe20003f64070 */
[----:B------:R-:W-:Y:S01]  /*19b0*/  @!P1 IMAD.IADD R57, R57, 0x1, -R4 ;  /* 0x0000000139399824 */ /* 0x000fe200078e0a04 */
[----:B------:R-:W-:Y:S01]  /*19c0*/  ISETP.GT.U32.AND P1, PT, R4, R71, PT ;  /* 0x000000470400720c */ /* 0x000fe20003f24070 */
[----:B------:R-:W-:-:S04]  /*19d0*/  IMAD.HI.U32 R2, R2, R43, RZ ;  /* 0x0000002b02027227 */ /* 0x000fc800078e00ff */
[--C-:B------:R-:W-:Y:S01]  /*19e0*/  @!P4 IMAD.IADD R39, R39, 0x1, -R4.reuse ;  /* 0x000000012727c824 */ /* 0x100fe200078e0a04 */
[C---:B------:R-:W-:Y:S01]  /*19f0*/  ISETP.GT.U32.AND P4, PT, R4.reuse, R55, PT ;  /* 0x000000370400720c */ /* 0x040fe20003f84070 */
[--C-:B------:R-:W-:Y:S01]  /*1a00*/  @!P0 IMAD.IADD R59, R59, 0x1, -R4.reuse ;  /* 0x000000013b3b8824 */ /* 0x100fe200078e0a04 */
[C---:B------:R-:W-:Y:S01]  /*1a10*/  ISETP.GT.U32.AND P0, PT, R4.reuse, R73, PT ;  /* 0x000000490400720c */ /* 0x040fe20003f04070 */
[----:B------:R-:W-:Y:S01]  /*1a20*/  @!P5 IMAD.IADD R37, R37, 0x1, -R4 ;  /* 0x000000012525d824 */ /* 0x000fe200078e0a04 */
[C---:B------:R-:W-:Y:S01]  /*1a30*/  ISETP.GT.U32.AND P5, PT, R4.reuse, R51, PT ;  /* 0x000000330400720c */ /* 0x040fe20003fa4070 */
[----:B------:R-:W-:Y:S02]  /*1a40*/  IMAD.MOV R2, RZ, RZ, -R2 ;  /* 0x000000ffff027224 */ /* 0x000fe400078e0a02 */
[----:B------:R-:W-:Y:S01]  /*1a50*/  @!P2 IMAD.IADD R47, R47, 0x1, -R4 ;  /* 0x000000012f2fa824 */ /* 0x000fe200078e0a04 */
[----:B------:R-:W-:Y:S01]  /*1a60*/  ISETP.GT.U32.AND P2, PT, R4, R61, PT ;  /* 0x0000003d0400720c */ /* 0x000fe20003f44070 */
[----:B------:R-:W-:-:S02]  /*1a70*/  IMAD R43, R6, R2, R43 ;  /* 0x00000002062b7224 */ /* 0x000fc400078e022b */
[C---:B------:R-:W-:Y:S02]  /*1a80*/  IMAD R69, R4.reuse, R14, R69 ;  /* 0x0000000e04457224 */ /* 0x040fe400078e0245 */
[--C-:B------:R-:W-:Y:S01]  /*1a90*/  @!P6 IMAD.IADD R27, R27, 0x1, -R4.reuse ;  /* 0x000000011b1be824 */ /* 0x100fe200078e0a04 */
[----:B------:R-:W-:Y:S01]  /*1aa0*/  ISETP.GT.U32.AND P6, PT, R4, R53, PT ;  /* 0x000000350400720c */ /* 0x000fe20003fc4070 */
[--C-:B------:R-:W-:Y:S02]  /*1ab0*/  @!P3 IMAD.IADD R63, R63, 0x1, -R4.reuse ;  /* 0x000000013f3fb824 */ /* 0x100fe400078e0a04 */
[----:B------:R-:W-:Y:S01]  /*1ac0*/  @!P1 IMAD.IADD R71, R71, 0x1, -R4 ;  /* 0x0000000147479824 */ /* 0x000fe200078e0a04 */
[----:B------:R-:W-:Y:S01]  /*1ad0*/  ISETP.GT.U32.AND P1, PT, R6, R43, PT ;  /* 0x0000002b0600720c */ /* 0x000fe20003f24070 */
[----:B------:R-:W-:-:S04]  /*1ae0*/  IMAD.HI.U32 R8, R8, R75, RZ ;  /* 0x0000004b08087227 */ /* 0x000fc800078e00ff */
[--C-:B------:R-:W-:Y:S01]  /*1af0*/  @!P4 IMAD.IADD R55, R55, 0x1, -R4.reuse ;  /* 0x000000013737c824 */ /* 0x100fe200078e0a04 */
[C---:B------:R-:W-:Y:S01]  /*1b00*/  ISETP.GT.U32.AND P4, PT, R4.reuse, R69, PT ;  /* 0x000000450400720c */ /* 0x040fe20003f84070 */
[----:B------:R-:W-:Y:S01]  /*1b10*/  @!P0 IMAD.IADD R73, R73, 0x1, -R4 ;  /* 0x0000000149498824 */ /* 0x000fe200078e0a04 */
[C---:B------:R-:W-:Y:S01]  /*1b20*/  ISETP.GT.U32.AND P0, PT, R4.reuse, R63, PT ;  /* 0x0000003f0400720c */ /* 0x040fe20003f04070 */
[----:B------:R-:W-:Y:S01]  /*1b30*/  IMAD.MOV R8, RZ, RZ, -R8 ;  /* 0x000000ffff087224 */ /* 0x000fe200078e0a08 */
[C---:B------:R-:W-:Y:S01]  /*1b40*/  ISETP.GT.U32.AND P3, PT, R4.reuse, R55, PT ;  /* 0x000000370400720c */ /* 0x040fe20003f64070 */
[--C-:B------:R-:W-:Y:S01]  /*1b50*/  @!P5 IMAD.IADD R51, R51, 0x1, -R4.reuse ;  /* 0x000000013333d824 */ /* 0x100fe200078e0a04 */
[C---:B------:R-:W-:Y:S01]  /*1b60*/  ISETP.GT.U32.AND P5, PT, R4.reuse, R65, PT ;  /* 0x000000410400720c */ /* 0x040fe20003fa4070 */
[C---:B------:R-:W-:Y:S02]  /*1b70*/  IMAD R75, R4.reuse, R8, R75 ;  /* 0x00000008044b7224 */ /* 0x040fe400078e024b */
[--C-:B------:R-:W-:Y:S01]  /*1b80*/  @!P2 IMAD.IADD R61, R61, 0x1, -R4.reuse ;  /* 0x000000013d3da824 */ /* 0x100fe200078e0a04 */
[----:B------:R-:W2:Y:S01]  /*1b90*/  LDC.64 R8, c[0x0][0x230] ;  /* 0x00008c00ff087b82 */ /* 0x000ea20000000a00 */
[----:B------:R-:W-:Y:S01]  /*1ba0*/  @!P6 IMAD.IADD R53, R53, 0x1, -R4 ;  /* 0x000000013535e824 */ /* 0x000fe200078e0a04 */
[C---:B------:R-:W-:Y:S01]  /*1bb0*/  ISETP.GT.U32.AND P2, PT, R4.reuse, R75, PT ;  /* 0x0000004b0400720c */ /* 0x040fe20003f44070 */
[----:B------:R-:W-:Y:S01]  /*1bc0*/  @!P1 IMAD.IADD R43, R43, 0x1, -R6 ;  /* 0x000000012b2b9824 */ /* 0x000fe200078e0a06 */
[C---:B------:R-:W-:Y:S01]  /*1bd0*/  ISETP.GT.U32.AND P6, PT, R4.reuse, R67, PT ;  /* 0x000000430400720c */ /* 0x040fe20003fc4070 */
[--C-:B------:R-:W-:Y:S01]  /*1be0*/  @!P4 IMAD.IADD R69, R69, 0x1, -R4.reuse ;  /* 0x000000014545c824 */ /* 0x100fe200078e0a04 */
[----:B------:R-:W-:Y:S01]  /*1bf0*/  ISETP.GT.U32.AND P4, PT, R4, R61, PT ;  /* 0x0000003d0400720c */ /* 0x000fe20003f84070 */
[--C-:B------:R-:W-:Y:S01]  /*1c00*/  @!P0 IMAD.IADD R63, R63, 0x1, -R4.reuse ;  /* 0x000000013f3f8824 */ /* 0x100fe200078e0a04 */
[----:B------:R-:W-:Y:S01]  /*1c10*/  ISETP.GT.U32.AND P0, PT, R6, R43, PT ;  /* 0x0000002b0600720c */ /* 0x000fe20003f04070 */
[--C-:B------:R-:W-:Y:S01]  /*1c20*/  @!P5 IMAD.IADD R65, R65, 0x1, -R4.reuse ;  /* 0x000000014141d824 */ /* 0x100fe200078e0a04 */
[C---:B------:R-:W-:Y:S01]  /*1c30*/  ISETP.GT.U32.AND P5, PT, R4.reuse, R57, PT ;  /* 0x000000390400720c */ /* 0x040fe20003fa4070 */
[----:B------:R-:W-:Y:S01]  /*1c40*/  @!P3 IMAD.IADD R55, R55, 0x1, -R4 ;  /* 0x000000013737b824 */ /* 0x000fe200078e0a04 */
[----:B------:R-:W-:Y:S01]  /*1c50*/  ISETP.GT.U32.AND P1, PT, R4, R73, PT ;  /* 0x000000490400720c */ /* 0x000fe20003f24070 */
[----:B------:R-:W-:-:S02]  /*1c60*/  IMAD.MOV.U32 R7, RZ, RZ, R53 ;  /* 0x000000ffff077224 */ /* 0x000fc400078e0035 */
[--C-:B------:R-:W-:Y:S01]  /*1c70*/  @!P2 IMAD.IADD R75, R75, 0x1, -R4.reuse ;  /* 0x000000014b4ba824 */ /* 0x100fe200078e0a04 */
[C---:B------:R-:W-:Y:S01]  /*1c80*/  ISETP.GT.U32.AND P2, PT, R4.reuse, R65, PT ;  /* 0x000000410400720c */ /* 0x040fe20003f44070 */
[--C-:B------:R-:W-:Y:S01]  /*1c90*/  @!P6 IMAD.IADD R67, R67, 0x1, -R4.reuse ;  /* 0x000000014343e824 */ /* 0x100fe200078e0a04 */
[C---:B------:R-:W-:Y:S01]  /*1ca0*/  ISETP.GT.U32.AND P6, PT, R4.reuse, R59, PT ;  /* 0x0000003b0400720c */ /* 0x040fe20003fc4070 */
[----:B------:R-:W-:Y:S01]  /*1cb0*/  @!P4 IMAD.IADD R61, R61, 0x1, -R4 ;  /* 0x000000013d3dc824 */ /* 0x000fe200078e0a04 */
[C---:B------:R-:W-:Y:S01]  /*1cc0*/  ISETP.GT.U32.AND P4, PT, R4.reuse, R71, PT ;  /* 0x000000470400720c */ /* 0x040fe20003f84070 */
[----:B------:R-:W-:Y:S01]  /*1cd0*/  @!P0 IMAD.IADD R43, R43, 0x1, -R6 ;  /* 0x000000012b2b8824 */ /* 0x000fe200078e0a06 */
[----:B------:R-:W-:Y:S01]  /*1ce0*/  ISETP.GT.U32.AND P3, PT, R4, R67, PT ;  /* 0x000000430400720c */ /* 0x000fe20003f64070 */
[--C-:B------:R-:W-:Y:S01]  /*1cf0*/  @!P5 IMAD.IADD R57, R57, 0x1, -R4.reuse ;  /* 0x000000013939d824 */ /* 0x100fe200078e0a04 */
[----:B------:R-:W-:Y:S01]  /*1d00*/  ISETP.GE.AND P0, PT, R206, RZ, PT ;  /* 0x000000ffce00720c */ /* 0x000fe20003f06270 */
[--C-:B------:R-:W-:Y:S01]  /*1d10*/  @!P1 IMAD.IADD R73, R73, 0x1, -R4.reuse ;  /* 0x0000000149499824 */ /* 0x100fe200078e0a04 */
[----:B------:R-:W-:Y:S01]  /*1d20*/  ISETP.GT.U32.AND P5, PT, R4, R69, PT ;  /* 0x000000450400720c */ /* 0x000fe20003fa4070 */
[----:B------:R-:W-:Y:S01]  /*1d30*/  IMAD.SHL.U32 R2, R12, 0x10, RZ ;  /* 0x000000100c027824 */ /* 0x000fe200078e00ff */
[----:B------:R-:W-:Y:S01]  /*1d40*/  ISETP.GE.AND P1, PT, R205, RZ, PT ;  /* 0x000000ffcd00720c */ /* 0x000fe20003f26270 */
[--C-:B------:R-:W-:Y:S01]  /*1d50*/  @!P2 IMAD.IADD R65, R65, 0x1, -R4.reuse ;  /* 0x000000014141a824 */ /* 0x100fe200078e0a04 */
[----:B------:R-:W-:Y:S01]  /*1d60*/  ISETP.GE.AND P2, PT, R207, RZ, PT ;  /* 0x000000ffcf00720c */ /* 0x000fe20003f46270 */
[--C-:B------:R-:W-:Y:S01]  /*1d70*/  @!P6 IMAD.IADD R59, R59, 0x1, -R4.reuse ;  /* 0x000000013b3be824 */ /* 0x100fe200078e0a04 */
[----:B------:R-:W-:Y:S01]  /*1d80*/  ISETP.GT.U32.AND P6, PT, R4, R75, PT ;  /* 0x0000004b0400720c */ /* 0x000fe20003fc4070 */
[--C-:B------:R-:W-:Y:S01]  /*1d90*/  @!P4 IMAD.IADD R71, R71, 0x1, -R4.reuse ;  /* 0x000000014747c824 */ /* 0x100fe200078e0a04 */
[----:B------:R-:W-:Y:S01]  /*1da0*/  ISETP.GE.AND P4, PT, R202, RZ, PT ;  /* 0x000000ffca00720c */ /* 0x000fe20003f86270 */
[--C-:B------:R-:W-:Y:S01]  /*1db0*/  @!P3 IMAD.IADD R67, R67, 0x1, -R4.reuse ;  /* 0x000000014343b824 */ /* 0x100fe200078e0a04 */
[----:B------:R-:W-:Y:S01]  /*1dc0*/  ISETP.GE.AND P3, PT, R203, RZ, PT ;  /* 0x000000ffcb00720c */ /* 0x000fe20003f66270 */
[----:B------:R-:W-:Y:S01]  /*1dd0*/  @!P0 IMAD.MOV R13, RZ, RZ, -R13 ;  /* 0x000000ffff0d8224 */ /* 0x000fe200078e0a0d */
[----:B------:R-:W-:Y:S01]  /*1de0*/  ISETP.GE.AND P0, PT, R200, RZ, PT ;  /* 0x000000ffc800720c */ /* 0x000fe20003f06270 */
[--C-:B------:R-:W-:Y:S01]  /*1df0*/  @!P5 IMAD.IADD R69, R69, 0x1, -R4.reuse ;  /* 0x000000014545d824 */ /* 0x100fe200078e0a04 */
[----:B------:R-:W-:Y:S01]  /*1e00*/  ISETP.GE.AND P5, PT, R201, RZ, PT ;  /* 0x000000ffc900720c */ /* 0x000fe20003fa6270 */
[----:B------:R-:W-:Y:S01]  /*1e10*/  @!P1 IMAD.MOV R15, RZ, RZ, -R15 ;  /* 0x000000ffff0f9224 */ /* 0x000fe200078e0a0f */
[----:B------:R-:W-:Y:S01]  /*1e20*/  ISETP.GE.AND P1, PT, R199, RZ, PT ;  /* 0x000000ffc700720c */ /* 0x000fe20003f26270 */
[----:B------:R-:W-:Y:S01]  /*1e30*/  @!P2 IMAD.MOV R11, RZ, RZ, -R11 ;  /* 0x000000ffff0ba224 */ /* 0x000fe200078e0a0b */
[----:B------:R-:W-:Y:S01]  /*1e40*/  ISETP.GE.AND P2, PT, R198, RZ, PT ;  /* 0x000000ffc600720c */ /* 0x000fe20003f46270 */
[----:B------:R-:W-:Y:S01]  /*1e50*/  @!P6 IMAD.IADD R75, R75, 0x1, -R4 ;  /* 0x000000014b4be824 */ /* 0x000fe200078e0a04 */
[----:B------:R-:W-:Y:S01]  /*1e60*/  ISETP.GE.AND P6, PT, R204, RZ, PT ;  /* 0x000000ffcc00720c */ /* 0x000fe20003fc6270 */
[----:B------:R-:W-:Y:S01]  /*1e70*/  @!P4 IMAD.MOV R23, RZ, RZ, -R23 ;  /* 0x000000ffff17c224 */ /* 0x000fe200078e0a17 */
        /* <DEDUP_REMOVED lines=11> */
[----:B------:R-:W-:Y:S01]  /*1f30*/  IMAD.SHL.U32 R3, R12, 0x100, RZ ;  /* 0x000001000c037824 */ /* 0x000fe200078e00ff */
[----:B------:R-:W-:Y:S01]  /*1f40*/  LOP3.LUT R12, RZ, R141, RZ, 0x33, !PT ;  /* 0x0000008dff0c7212 */ /* 0x000fe200078e33ff */
        /* <DEDUP_REMOVED lines=12> */
[----:B-1----:R-:W-:Y:S01]  /*2010*/  IMAD R6, R131, R21, RZ ;  /* 0x0000001583067224 */ /* 0x002fe200078e02ff */
[----:B------:R-:W-:Y:S01]  /*2020*/  LOP3.LUT R3, R10, 0x2000, R3, 0xf8, !PT ;  /* 0x000020000a037812 */ /* 0x000fe200078ef803 */
        /* <DEDUP_REMOVED lines=13> */
[----:B------:R-:W-:Y:S01]  /*2100*/  STL [R1+0x170], R6 ;  /* 0x0001700601007387 */ /* 0x000fe20000100800 */
        /* <DEDUP_REMOVED lines=9> */
[----:B------:R-:W-:Y:S01]  /*21a0*/  ISETP.NE.AND P1, PT, R141, RZ, PT ;  /* 0x000000ff8d00720c */ /* 0x000fe20003f25270 */
[----:B------:R-:W-:Y:S01]  /*21b0*/  @!P2 IMAD.MOV R69, RZ, RZ, -R69 ;  /* 0x000000ffff45a224 */ /* 0x000fe200078e0a45 */
[----:B------:R-:W-:Y:S01]  /*21c0*/  LEA R78, P2, R6, UR4, 0x2 ;  /* 0x00000004064e7c11 */ /* 0x000fe2000f8410ff */
[----:B------:R-:W-:Y:S01]  /*21d0*/  STL [R1+0x174], R208 ;  /* 0x000174d001007387 */ /* 0x000fe20000100800 */
[C---:B------:R-:W-:Y:S01]  /*21e0*/  SEL R36, R12.reuse, R41, !P1 ;  /* 0x000000290c247207 */ /* 0x040fe20004800000 */
[----:B------:R-:W-:Y:S01]  /*21f0*/  @!P4 IMAD.MOV R73, RZ, RZ, -R73 ;  /* 0x000000ffff49c224 */ /* 0x000fe200078e0a49 */
[----:B------:R-:W-:Y:S01]  /*2200*/  SEL R41, R12, R7, !P1 ;  /* 0x000000070c297207 */ /* 0x000fe20004800000 */
[----:B--2---:R-:W-:Y:S01]  /*2210*/  VIADD R7, R8, 0x3f ;  /* 0x0000003f08077836 */ /* 0x004fe20000000000 */
[----:B------:R-:W-:Y:S01]  /*2220*/  LEA.HI.X.SX32 R10, R6, UR5, 0x2, P2 ;  /* 0x00000005060a7c11 */ /* 0x000fe200090f16ff */
[----:B------:R-:W-:Y:S01]  /*2230*/  @!P3 IMAD.MOV R71, RZ, RZ, -R71 ;  /* 0x000000ffff47b224 */ /* 0x000fe200078e0a47 */
[C---:B------:R-:W-:Y:S01]  /*2240*/  SEL R24, R12.reuse, R13, !P1 ;  /* 0x0000000d0c187207 */ /* 0x040fe20004800000 */
[----:B------:R-:W-:Y:S01]  /*2250*/  @!P0 IMAD.MOV R75, RZ, RZ, -R75 ;  /* 0x000000ffff4b8224 */ /* 0x000fe200078e0a4b */
[----:B------:R-:W-:Y:S01]  /*2260*/  ISETP.GT.AND P2, PT, R7, 0x3f, PT ;  /* 0x0000003f0700780c */ /* 0x000fe20003f44270 */
[----:B------:R-:W-:Y:S01]  /*2270*/  @!P5 IMAD.MOV R77, RZ, RZ, -R77 ;  /* 0x000000ffff4dd224 */ /* 0x000fe200078e0a4d */
[----:B------:R-:W-:Y:S01]  /*2280*/  SEL R26, R12, R17, !P1 ;  /* 0x000000110c1a7207 */ /* 0x000fe20004800000 */
[----:B------:R-:W-:Y:S01]  /*2290*/  IMAD R64, R24, UR6, RZ ;  /* 0x0000000618407c24 */ /* 0x000fe2000f8e02ff */
        /* <DEDUP_REMOVED lines=10> */
[C---:B------:R-:W-:Y:S01]  /*2340*/  SEL R23, R12.reuse, R23, !P1 ;  /* 0x000000170c177207 */ /* 0x040fe20004800000 */
        /* <DEDUP_REMOVED lines=8> */
[----:B------:R1:W-:Y:S01]  /*23d0*/  STL [R1+0xe8], R76 ;  /* 0x0000e84c01007387 */ /* 0x0003e20000100800 */
[C---:B------:R-:W-:Y:S01]  /*23e0*/  SEL R33, R12.reuse, R33, !P1 ;  /* 0x000000210c217207 */ /* 0x040fe20004800000 */
[----:B------:R-:W-:Y:S01]  /*23f0*/  IMAD R80, R27, UR6, RZ ;  /* 0x000000061b507c24 */ /* 0x000fe2000f8e02ff */
[C---:B------:R-:W-:Y:S01]  /*2400*/  SEL R37, R12.reuse, R37, !P1 ;  /* 0x000000250c257207 */ /* 0x040fe20004800000 */
[----:B------:R2:W-:Y:S01]  /*2410*/  STL [R1+0xd8], R64 ;  /* 0x0000d84001007387 */ /* 0x0005e20000100800 */
[C---:B------:R-:W-:Y:S01]  /*2420*/  SEL R53, R12.reuse, R45, !P1 ;  /* 0x0000002d0c357207 */ /* 0x040fe20004800000 */
[----:B------:R-:W-:Y:S01]  /*2430*/  IMAD R72, R29, UR6, RZ ;  /* 0x000000061d487c24 */ /* 0x000fe2000f8e02ff */
[C---:B------:R-:W-:Y:S01]  /*2440*/  SEL R50, R12.reuse, R47, !P1 ;  /* 0x0000002f0c327207 */ /* 0x040fe20004800000 */
[----:B------:R-:W-:Y:S01]  /*2450*/  IMAD R56, R31, UR6, RZ ;  /* 0x000000061f387c24 */ /* 0x000fe2000f8e02ff */
[C---:B------:R-:W-:Y:S01]  /*2460*/  SEL R48, R12.reuse, R49, !P1 ;  /* 0x000000310c307207 */ /* 0x040fe20004800000 */
[----:B------:R-:W-:Y:S01]  /*2470*/  IMAD R74, R33, UR6, RZ ;  /* 0x00000006214a7c24 */ /* 0x000fe2000f8e02ff */
[C---:B------:R-:W-:Y:S01]  /*2480*/  SEL R42, R12.reuse, R51, !P1 ;  /* 0x000000330c2a7207 */ /* 0x040fe20004800000 */
[----:B------:R-:W-:Y:S01]  /*2490*/  STL [R1+0xd4], R83 ;  /* 0x0000d45301007387 */ /* 0x000fe20000100800 */
[C---:B------:R-:W-:Y:S01]  /*24a0*/  SEL R40, R12.reuse, R55, !P1 ;  /* 0x000000370c287207 */ /* 0x040fe20004800000 */
[----:B------:R-:W-:Y:S01]  /*24b0*/  IMAD R68, R37, UR6, RZ ;  /* 0x0000000625447c24 */ /* 0x000fe2000f8e02ff */
[C---:B------:R-:W-:Y:S01]  /*24c0*/  SEL R39, R12.reuse, R57, !P1 ;  /* 0x000000390c277207 */ /* 0x040fe20004800000 */
[----:B------:R-:W-:Y:S01]  /*24d0*/  STL [R1+0xd0], R82 ;  /* 0x0000d05201007387 */ /* 0x000fe20000100800 */
[C---:B------:R-:W-:Y:S01]  /*24e0*/  SEL R38, R12.reuse, R59, !P1 ;  /* 0x0000003b0c267207 */ /* 0x040fe20004800000 */
[----:B------:R-:W-:Y:S01]  /*24f0*/  ULDC UR4, c[0x0][0x230] ;  /* 0x00008c0000047ab9 */ /* 0x000fe20000000800 */
[C---:B------:R-:W-:Y:S01]  /*2500*/  SEL R35, R12.reuse, R61, !P1 ;  /* 0x0000003d0c237207 */ /* 0x040fe20004800000 */
[----:B------:R3:W-:Y:S01]  /*2510*/  STL [R1+0xcc], R60 ;  /* 0x0000cc3c01007387 */ /* 0x0007e20000100800 */
[C---:B------:R-:W-:Y:S01]  /*2520*/  SEL R34, R12.reuse, R63, !P1 ;  /* 0x0000003f0c227207 */ /* 0x040fe20004800000 */
[----:B------:R-:W-:Y:S01]  /*2530*/  UIADD3 UR4, UR4, -0x80, URZ ;  /* 0xffffff8004047890 */ /* 0x000fe2000fffe03f */
[C---:B------:R-:W-:Y:S01]  /*2540*/  SEL R19, R12.reuse, R65, !P1 ;  /* 0x000000410c137207 */ /* 0x040fe20004800000 */
[----:B------:R4:W-:Y:S01]  /*2550*/  STL [R1+0xc8], R58 ;  /* 0x0000c83a01007387 */ /* 0x0009e20000100800 */
[----:B------:R-:W-:Y:S01]  /*2560*/  SEL R18, R12, R67, !P1 ;  /* 0x000000430c127207 */ /* 0x000fe20004800000 */
[----:B------:R-:W-:Y:S01]  /*2570*/  VIADD R22, R8, 0xffffffc0 ;  /* 0xffffffc008167836 */ /* 0x000fe20000000000 */
[C---:B------:R-:W-:Y:S01]  /*2580*/  SEL R17, R12.reuse, R69, !P1 ;  /* 0x000000450c117207 */ /* 0x040fe20004800000 */
[----:B------:R-:W-:Y:S01]  /*2590*/  STL [R1+0xc4], R81 ;  /* 0x0000c45101007387 */ /* 0x000fe20000100800 */
[C---:B------:R-:W-:Y:S01]  /*25a0*/  SEL R16, R12.reuse, R71, !P1 ;  /* 0x000000470c107207 */ /* 0x040fe20004800000 */
[----:B------:R-:W-:Y:S01]  /*25b0*/  ULDC UR5, c[0x0][0x230] ;  /* 0x00008c0000057ab9 */ /* 0x000fe20000000800 */
[C---:B------:R-:W-:Y:S01]  /*25c0*/  SEL R14, R12.reuse, R73, !P1 ;  /* 0x000000490c0e7207 */ /* 0x040fe20004800000 */
[----:B------:R-:W-:Y:S01]  /*25d0*/  STL [R1+0xc0], R80 ;  /* 0x0000c05001007387 */ /* 0x000fe20000100800 */
[C---:B------:R-:W-:Y:S01]  /*25e0*/  SEL R13, R12.reuse, R75, !P1 ;  /* 0x0000004b0c0d7207 */ /* 0x040fe20004800000 */
[----:B------:R-:W-:Y:S01]  /*25f0*/  UIADD3 UR5, UR5, -0xc0, URZ ;  /* 0xffffff4005057890 */ /* 0x000fe2000fffe03f */
[----:B------:R-:W-:Y:S01]  /*2600*/  SEL R4, RZ, 0x4, !P2 ;  /* 0x00000004ff047807 */ /* 0x000fe20005000000 */
[----:B------:R4:W-:Y:S01]  /*2610*/  STL [R1+0xbc], R72 ;  /* 0x0000bc4801007387 */ /* 0x0009e20000100800 */
[----:B------:R-:W-:-:S02]  /*2620*/  SEL R12, R12, R77, !P1 ;  /* 0x0000004d0c0c7207 */ /* 0x000fc40004800000 */
[----:B------:R-:W-:Y:S01]  /*2630*/  ISETP.GE.AND P2, PT, R208, RZ, PT ;  /* 0x000000ffd000720c */ /* 0x000fe20003f46270 */
[----:B------:R4:W-:Y:S01]  /*2640*/  STL [R1+0xb8], R56 ;  /* 0x0000b83801007387 */ /* 0x0009e20000100800 */
[----:B------:R-:W-:Y:S02]  /*2650*/  ISETP.NE.AND P1, PT, R140, RZ, PT ;  /* 0x000000ff8c00720c */ /* 0x000fe40003f25270 */
[----:B------:R-:W-:Y:S01]  /*2660*/  LEA R94, P3, R76, R78, 0x2 ;  /* 0x0000004e4c5e7211 */ /* 0x000fe200078610ff */
[----:B------:R4:W-:Y:S01]  /*2670*/  STL [R1+0xb4], R74 ;  /* 0x0000b44a01007387 */ /* 0x0009e20000100800 */
[----:B------:R-:W-:Y:S02]  /*2680*/  ISETP.GE.AND P0, PT, R0, R8, PT ;  /* 0x000000080000720c */ /* 0x000fe40003f06270 */
[----:B------:R-:W-:Y:S01]  /*2690*/  LEA.HI.X.SX32 R95, R76, R10, 0x2, P3 ;  /* 0x0000000a4c5f7211 */ /* 0x000fe200018f16ff */
[----:B------:R-:W-:Y:S01]  /*26a0*/  STL [R1+0xb0], R70 ;  /* 0x0000b04601007387 */ /* 0x000fe20000100800 */
[----:B-1----:R-:W-:-:S02]  /*26b0*/  LEA R76, P6, R82, R78, 0x2 ;  /* 0x0000004e524c7211 */ /* 0x002fc400078c10ff */
[-C--:B------:R-:W-:Y:S01]  /*26c0*/  LEA R36, P3, R58, R78.reuse, 0x2 ;  /* 0x0000004e3a247211 */ /* 0x080fe200078610ff */
[----:B------:R-:W-:Y:S01]  /*26d0*/  @!P2 IMAD.MOV R43, RZ, RZ, -R43 ;  /* 0x000000ffff2ba224 */ /* 0x000fe200078e0a2b */
[C---:B------:R-:W-:Y:S01]  /*26e0*/  LEA R90, P2, R83.reuse, R78, 0x2 ;  /* 0x0000004e535a7211 */ /* 0x040fe200078410ff */
[----:B------:R-:W-:Y:S01]  /*26f0*/  STL [R1+0xac], R68 ;  /* 0x0000ac4401007387 */ /* 0x000fe20000100800 */
[----:B------:R-:W-:Y:S02]  /*2700*/  @!P1 LOP3.LUT R43, RZ, R140, RZ, 0x33, !PT ;  /* 0x0000008cff2b9212 */ /* 0x000fe400078e33ff */
[C---:B------:R-:W-:Y:S01]  /*2710*/  LEA R92, P1, R64.reuse, R78, 0x2 ;  /* 0x0000004e405c7211 */ /* 0x040fe200078210ff */
[----:B------:R-:W-:Y:S01]  /*2720*/  STL [R1+0xa8], R66 ;  /* 0x0000a84201007387 */ /* 0x000fe20000100800 */
[-C--:B------:R-:W-:Y:S02]  /*2730*/  LEA.HI.X.SX32 R91, R83, R10.reuse, 0x2, P2 ;  /* 0x0000000a535b7211 */ /* 0x080fe400010f16ff */
[----:B------:R-:W-:Y:S01]  /*2740*/  LEA.HI.X.SX32 R93, R64, R10, 0x2, P1 ;  /* 0x0000000a405d7211 */ /* 0x000fe200008f16ff */
[----:B------:R-:W-:Y:S01]  /*2750*/  STL [R1+0x178], R140 ;  /* 0x0001788c01007387 */ /* 0x000fe20000100800 */
[----:B--2---:R-:W-:-:S02]  /*2760*/  LEA R64, P1, R60, R78, 0x2 ;  /* 0x0000004e3c407211 */ /* 0x004fc400078210ff */
[C---:B------:R-:W-:Y:S01]  /*2770*/  LEA R88, P2, R81.reuse, R78, 0x2 ;  /* 0x0000004e51587211 */ /* 0x040fe200078410ff */
[----:B------:R1:W-:Y:S01]  /*2780*/  STL [R1+0xa4], R62 ;  /* 0x0000a43e01007387 */ /* 0x0003e20000100800 */
[-C--:B------:R-:W-:Y:S02]  /*2790*/  LEA.HI.X.SX32 R77, R82, R10.reuse, 0x2, P6 ;  /* 0x0000000a524d7211 */ /* 0x080fe400030f16ff */
[-C--:B------:R-:W-:Y:S02]  /*27a0*/  LEA.HI.X.SX32 R65, R60, R10.reuse, 0x2, P1 ;  /* 0x0000000a3c417211 */ /* 0x080fe400008f16ff */
[-C--:B------:R-:W-:Y:S02]  /*27b0*/  LEA.HI.X.SX32 R37, R58, R10.reuse, 0x2, P3 ;  /* 0x0000000a3a257211 */ /* 0x080fe400018f16ff */
[----:B------:R-:W-:Y:S02]  /*27c0*/  LEA.HI.X.SX32 R89, R81, R10, 0x2, P2 ;  /* 0x0000000a51597211 */ /* 0x000fe400010f16ff */
[----:B---3--:R-:W-:-:S02]  /*27d0*/  LEA R60, P6, R80, R78, 0x2 ;  /* 0x0000004e503c7211 */ /* 0x008fc400078c10ff */
[-C--:B----4-:R-:W-:Y:S02]  /*27e0*/  LEA R58, P1, R72, R78.reuse, 0x2 ;  /* 0x0000004e483a7211 */ /* 0x090fe400078210ff */
[-C--:B------:R-:W-:Y:S02]  /*27f0*/  LEA R44, P3, R56, R78.reuse, 0x2 ;  /* 0x0000004e382c7211 */ /* 0x080fe400078610ff */
[----:B------:R-:W-:Y:S02]  /*2800*/  LEA R86, P2, R74, R78, 0x2 ;  /* 0x0000004e4a567211 */ /* 0x000fe400078410ff */
[-C--:B------:R-:W-:Y:S02]  /*2810*/  LEA.HI.X.SX32 R61, R80, R10.reuse, 0x2, P6 ;  /* 0x0000000a503d7211 */ /* 0x080fe400030f16ff */
[-C--:B------:R-:W-:Y:S02]  /*2820*/  LEA.HI.X.SX32 R59, R72, R10.reuse, 0x2, P1 ;  /* 0x0000000a483b7211 */ /* 0x080fe400008f16ff */
[----:B------:R-:W-:-:S02]  /*2830*/  LEA.HI.X.SX32 R45, R56, R10, 0x2, P3 ;  /* 0x0000000a382d7211 */ /* 0x000fc400018f16ff */
[----:B------:R-:W-:Y:S02]  /*2840*/  LEA.HI.X.SX32 R87, R74, R10, 0x2, P2 ;  /* 0x0000000a4a577211 */ /* 0x000fe400010f16ff */
[----:B------:R-:W-:Y:S02]  /*2850*/  ISETP.GE.AND P5, PT, R142, R8, PT ;  /* 0x000000088e00720c */ /* 0x000fe40003fa6270 */
[-C--:B------:R-:W-:Y:S02]  /*2860*/  LEA R72, P6, R70, R78.reuse, 0x2 ;  /* 0x0000004e46487211 */ /* 0x080fe400078c10ff */
[-C--:B------:R-:W-:Y:S02]  /*2870*/  LEA R56, P1, R68, R78.reuse, 0x2 ;  /* 0x0000004e44387211 */ /* 0x080fe400078210ff */
[-C--:B------:R-:W-:Y:S02]  /*2880*/  LEA R46, P3, R66, R78.reuse, 0x2 ;  /* 0x0000004e422e7211 */ /* 0x080fe400078610ff */
[----:B------:R-:W-:-:S02]  /*2890*/  LEA R84, P2, R62, R78, 0x2 ;  /* 0x0000004e3e547211 */ /* 0x000fc400078410ff */
[-C--:B------:R-:W-:Y:S02]  /*28a0*/  LEA.HI.X.SX32 R73, R70, R10.reuse, 0x2, P6 ;  /* 0x0000000a46497211 */ /* 0x080fe400030f16ff */
[-C--:B------:R-:W-:Y:S02]  /*28b0*/  LEA.HI.X.SX32 R57, R68, R10.reuse, 0x2, P1 ;  /* 0x0000000a44397211 */ /* 0x080fe400008f16ff */
[-C--:B------:R-:W-:Y:S02]  /*28c0*/  LEA.HI.X.SX32 R47, R66, R10.reuse, 0x2, P3 ;  /* 0x0000000a422f7211 */ /* 0x080fe400018f16ff */
[----:B------:R-:W-:Y:S02]  /*28d0*/  LEA.HI.X.SX32 R85, R62, R10, 0x2, P2 ;  /* 0x0000000a3e557211 */ /* 0x000fe400010f16ff */
[C---:B------:R-:W-:Y:S02]  /*28e0*/  SEL R32, R4.reuse, RZ, !P0 ;  /* 0x000000ff04207207 */ /* 0x040fe40004000000 */
[----:B------:R-:W-:-:S02]  /*28f0*/  SEL R33, R4, RZ, !P5 ;  /* 0x000000ff04217207 */ /* 0x000fc40006800000 */
[-C--:B------:R-:W-:Y:S02]  /*2900*/  ISETP.GE.AND P1, PT, R135, R8.reuse, PT ;  /* 0x000000088700720c */ /* 0x080fe40003f26270 */
[-C--:B------:R-:W-:Y:S02]  /*2910*/  ISETP.GE.AND P3, PT, R134, R8.reuse, PT ;  /* 0x000000088600720c */ /* 0x080fe40003f66270 */
[-C--:B------:R-:W-:Y:S02]  /*2920*/  ISETP.GE.AND P2, PT, R133, R8.reuse, PT ;  /* 0x000000088500720c */ /* 0x080fe40003f46270 */
[-C--:B------:R-:W-:Y:S02]  /*2930*/  ISETP.GE.AND P6, PT, R132, R8.reuse, PT ;  /* 0x000000088400720c */ /* 0x080fe40003fc6270 */
[-C--:B------:R-:W-:Y:S02]  /*2940*/  ISETP.GE.AND P0, PT, R170, R8.reuse, PT ;  /* 0x00000008aa00720c */ /* 0x080fe40003f06270 */
[----:B------:R-:W-:-:S02]  /*2950*/  ISETP.GE.AND P5, PT, R163, R8, PT ;  /* 0x00000008a300720c */ /* 0x000fc40003fa6270 */
[C---:B------:R-:W-:Y:S02]  /*2960*/  SEL R51, R4.reuse, RZ, !P1 ;  /* 0x000000ff04337207 */ /* 0x040fe40004800000 */
[C---:B------:R-:W-:Y:S02]  /*2970*/  SEL R49, R4.reuse, RZ, !P3 ;  /* 0x000000ff04317207 */ /* 0x040fe40005800000 */
[C---:B------:R-:W-:Y:S02]  /*2980*/  SEL R31, R4.reuse, RZ, !P2 ;  /* 0x000000ff041f7207 */ /* 0x040fe40005000000 */
[C---:B------:R-:W-:Y:S02]  /*2990*/  SEL R248, R4.reuse, RZ, !P6 ;  /* 0x000000ff04f87207 */ /* 0x040fe40007000000 */
        /* <DEDUP_REMOVED lines=44> */
[----:B------:R-:W-:Y:S02]  /*2c60*/  ISETP.GE.AND P4, PT, R131, R8, PT ;  /* 0x000000088300720c */ /* 0x000fe40003f86270 */
[C---:B------:R-:W-:Y:S02]  /*2c70*/  SEL R237, R4.reuse, RZ, !P1 ;  /* 0x000000ff04ed7207 */ /* 0x040fe40004800000 */
[C---:B------:R-:W-:Y:S02]  /*2c80*/  SEL R15, R4.reuse, RZ, !P3 ;  /* 0x000000ff040f7207 */ /* 0x040fe40005800000 */
[C---:B------:R-:W-:Y:S02]  /*2c90*/  SEL R25, R4.reuse, RZ, !P2 ;  /* 0x000000ff04197207 */ /* 0x040fe40005000000 */
[C---:B------:R-:W-:Y:S02]  /*2ca0*/  SEL R26, R4.reuse, RZ, !P6 ;  /* 0x000000ff041a7207 */ /* 0x040fe40007000000 */
[----:B------:R-:W-:-:S02]  /*2cb0*/  SEL R230, R4, RZ, !P0 ;  /* 0x000000ff04e67207 */ /* 0x000fc40004000000 */
[C---:B------:R-:W-:Y:S02]  /*2cc0*/  SEL R11, R4.reuse, RZ, !P5 ;  /* 0x000000ff040b7207 */ /* 0x040fe40006800000 */
[----:B------:R-:W-:Y:S02]  /*2cd0*/  SEL R4, R4, RZ, !P4 ;  /* 0x000000ff04047207 */ /* 0x000fe40006000000 */
[C---:B------:R-:W-:Y:S02]  /*2ce0*/  ISETP.GE.AND P3, PT, R0.reuse, UR4, PT ;  /* 0x0000000400007c0c */ /* 0x040fe4000bf66270 */
[----:B------:R-:W-:Y:S02]  /*2cf0*/  ISETP.GE.AND P6, PT, R0, R22, PT ;  /* 0x000000160000720c */ /* 0x000fe40003fc6270 */
[----:B------:R-:W-:Y:S02]  /*2d00*/  ISETP.GE.AND P0, PT, R142, UR4, PT ;  /* 0x000000048e007c0c */ /* 0x000fe4000bf06270 */
[----:B------:R-:W-:-:S02]  /*2d10*/  ISETP.GE.AND P5, PT, R135, UR4, PT ;  /* 0x0000000487007c0c */ /* 0x000fc4000bfa6270 */
[----:B------:R-:W-:Y:S02]  /*2d20*/  ISETP.GE.AND P4, PT, R134, UR4, PT ;  /* 0x0000000486007c0c */ /* 0x000fe4000bf86270 */
[----:B------:R-:W-:Y:S02]  /*2d30*/  SEL R228, RZ, 0x4, P6 ;  /* 0x00000004ffe47807 */ /* 0x000fe40003000000 */
[----:B------:R-:W-:Y:S02]  /*2d40*/  SEL R165, RZ, 0x4, P3 ;  /* 0x00000004ffa57807 */ /* 0x000fe40001800000 */
[----:B------:R-:W-:Y:S02]  /*2d50*/  SEL R164, RZ, 0x4, P0 ;  /* 0x00000004ffa47807 */ /* 0x000fe40000000000 */
[----:B------:R-:W-:Y:S02]  /*2d60*/  SEL R166, RZ, 0x4, P5 ;  /* 0x00000004ffa67807 */ /* 0x000fe40002800000 */
[----:B------:R-:W-:-:S02]  /*2d70*/  SEL R167, RZ, 0x4, P4 ;  /* 0x00000004ffa77807 */ /* 0x000fc40002000000 */
[----:B------:R-:W-:Y:S02]  /*2d80*/  ISETP.GE.AND P6, PT, R133, UR4, PT ;  /* 0x0000000485007c0c */ /* 0x000fe4000bfc6270 */
[----:B------:R-:W-:Y:S02]  /*2d90*/  ISETP.GE.AND P3, PT, R132, UR4, PT ;  /* 0x0000000484007c0c */ /* 0x000fe4000bf66270 */
[----:B------:R-:W-:Y:S02]  /*2da0*/  ISETP.GE.AND P0, PT, R170, UR4, PT ;  /* 0x00000004aa007c0c */ /* 0x000fe4000bf06270 */
[----:B------:R-:W-:Y:S02]  /*2db0*/  ISETP.GE.AND P5, PT, R163, UR4, PT ;  /* 0x00000004a3007c0c */ /* 0x000fe4000bfa6270 */
[----:B------:R-:W-:Y:S02]  /*2dc0*/  ISETP.GE.AND P4, PT, R162, UR4, PT ;  /* 0x00000004a2007c0c */ /* 0x000fe4000bf86270 */
[----:B------:R-:W-:-:S02]  /*2dd0*/  SEL R168, RZ, 0x4, P6 ;  /* 0x00000004ffa87807 */ /* 0x000fc40003000000 */
[----:B------:R-:W-:Y:S02]  /*2de0*/  SEL R169, RZ, 0x4, P3 ;  /* 0x00000004ffa97807 */ /* 0x000fe40001800000 */
[----:B------:R-:W-:Y:S02]  /*2df0*/  SEL R171, RZ, 0x4, P0 ;  /* 0x00000004ffab7807 */ /* 0x000fe40000000000 */
[----:B------:R-:W-:Y:S02]  /*2e00*/  SEL R251, RZ, 0x4, P5 ;  /* 0x00000004fffb7807 */ /* 0x000fe40002800000 */
[----:B------:R-:W-:Y:S02]  /*2e10*/  SEL R252, RZ, 0x4, P4 ;  /* 0x00000004fffc7807 */ /* 0x000fe40002000000 */
[----:B------:R-:W-:Y:S02]  /*2e20*/  ISETP.GE.AND P6, PT, R161, UR4, PT ;  /* 0x00000004a1007c0c */ /* 0x000fe4000bfc6270 */
[----:B------:R-:W-:-:S02]  /*2e30*/  ISETP.GE.AND P3, PT, R160, UR4, PT ;  /* 0x00000004a0007c0c */ /* 0x000fc4000bf66270 */
[----:B------:R-:W-:Y:S02]  /*2e40*/  ISETP.GE.AND P0, PT, R159, UR4, PT ;  /* 0x000000049f007c0c */ /* 0x000fe4000bf06270 */
[----:B------:R-:W-:Y:S02]  /*2e50*/  ISETP.GE.AND P5, PT, R158, UR4, PT ;  /* 0x000000049e007c0c */ /* 0x000fe4000bfa6270 */
[----:B------:R-:W-:Y:S02]  /*2e60*/  ISETP.GE.AND P4, PT, R157, UR4, PT ;  /* 0x000000049d007c0c */ /* 0x000fe4000bf86270 */
[----:B------:R-:W-:Y:S02]  /*2e70*/  SEL R130, RZ, 0x4, P6 ;  /* 0x00000004ff827807 */ /* 0x000fe40003000000 */
[----:B------:R-:W-:Y:S02]  /*2e80*/  SEL R129, RZ, 0x4, P3 ;  /* 0x00000004ff817807 */ /* 0x000fe40001800000 */
[----:B------:R-:W-:-:S02]  /*2e90*/  SEL R128, RZ, 0x4, P0 ;  /* 0x00000004ff807807 */ /* 0x000fc40000000000 */
[----:B------:R-:W-:Y:S02]  /*2ea0*/  SEL R127, RZ, 0x4, P5 ;  /* 0x00000004ff7f7807 */ /* 0x000fe40002800000 */
[----:B------:R-:W-:Y:S02]  /*2eb0*/  SEL R126, RZ, 0x4, P4 ;  /* 0x00000004ff7e7807 */ /* 0x000fe40002000000 */
[----:B------:R-:W-:Y:S02]  /*2ec0*/  ISETP.GE.AND P6, PT, R156, UR4, PT ;  /* 0x000000049c007c0c */ /* 0x000fe4000bfc6270 */
[----:B------:R-:W-:Y:S02]  /*2ed0*/  ISETP.GE.AND P3, PT, R155, UR4, PT ;  /* 0x000000049b007c0c */ /* 0x000fe4000bf66270 */
        /* <DEDUP_REMOVED lines=23> */
[----:B------:R-:W-:Y:S02]  /*3050*/  ISETP.GE.AND P2, PT, R0, UR5, PT ;  /* 0x0000000500007c0c */ /* 0x000fe4000bf46270 */
[----:B------:R-:W-:Y:S02]  /*3060*/  SEL R115, RZ, 0x4, P6 ;  /* 0x00000004ff737807 */ /* 0x000fe40003000000 */
[----:B------:R-:W-:-:S02]  /*3070*/  SEL R114, RZ, 0x4, P3 ;  /* 0x00000004ff727807 */ /* 0x000fc40001800000 */
[----:B------:R-:W-:Y:S02]  /*3080*/  SEL R113, RZ, 0x4, P0 ;  /* 0x00000004ff717807 */ /* 0x000fe40000000000 */
[----:B------:R-:W-:Y:S02]  /*3090*/  SEL R112, RZ, 0x4, P5 ;  /* 0x00000004ff707807 */ /* 0x000fe40002800000 */
[----:B------:R-:W-:Y:S02]  /*30a0*/  SEL R111, RZ, 0x4, P4 ;  /* 0x00000004ff6f7807 */ /* 0x000fe40002000000 */
[----:B------:R-:W-:Y:S02]  /*30b0*/  ISETP.GE.AND P6, PT, R138, UR4, PT ;  /* 0x000000048a007c0c */ /* 0x000fe4000bfc6270 */
[----:B------:R-:W-:Y:S02]  /*30c0*/  ISETP.GE.AND P3, PT, R137, UR4, PT ;  /* 0x0000000489007c0c */ /* 0x000fe4000bf66270 */
[----:B------:R-:W-:-:S02]  /*30d0*/  ISETP.GE.AND P0, PT, R136, UR4, PT ;  /* 0x0000000488007c0c */ /* 0x000fc4000bf06270 */
[----:B------:R-:W-:Y:S02]  /*30e0*/  ISETP.GE.AND P5, PT, R142, UR5, PT ;  /* 0x000000058e007c0c */ /* 0x000fe4000bfa6270 */
[----:B------:R-:W-:Y:S02]  /*30f0*/  ISETP.GE.AND P4, PT, R135, UR5, PT ;  /* 0x0000000587007c0c */ /* 0x000fe4000bf86270 */
[----:B------:R-:W-:Y:S02]  /*3100*/  SEL R54, RZ, 0x4, P2 ;  /* 0x00000004ff367807 */ /* 0x000fe40001000000 */
[----:B------:R-:W-:Y:S02]  /*3110*/  ISETP.GE.AND P2, PT, R170, UR5, PT ;  /* 0x00000005aa007c0c */ /* 0x000fe4000bf46270 */
[----:B------:R-:W-:Y:S02]  /*3120*/  SEL R75, RZ, 0x4, P6 ;  /* 0x00000004ff4b7807 */ /* 0x000fe40003000000 */
[----:B------:R-:W-:-:S02]  /*3130*/  SEL R74, RZ, 0x4, P3 ;  /* 0x00000004ff4a7807 */ /* 0x000fc40001800000 */
[----:B------:R-:W-:Y:S02]  /*3140*/  SEL R23, RZ, 0x4, P0 ;  /* 0x00000004ff177807 */ /* 0x000fe40000000000 */
[----:B------:R-:W-:Y:S02]  /*3150*/  SEL R55, RZ, 0x4, P5 ;  /* 0x00000004ff377807 */ /* 0x000fe40002800000 */
[----:B-1----:R-:W-:Y:S02]  /*3160*/  SEL R62, RZ, 0x4, P4 ;  /* 0x00000004ff3e7807 */ /* 0x002fe40002000000 */
[----:B------:R-:W-:Y:S02]  /*3170*/  ISETP.GE.AND P6, PT, R134, UR5, PT ;  /* 0x0000000586007c0c */ /* 0x000fe4000bfc6270 */
[----:B------:R-:W-:Y:S02]  /*3180*/  ISETP.GE.AND P3, PT, R133, UR5, PT ;  /* 0x0000000585007c0c */ /* 0x000fe4000bf66270 */
[----:B------:R-:W-:-:S02]  /*3190*/  ISETP.GE.AND P0, PT, R132, UR5, PT ;  /* 0x0000000584007c0c */ /* 0x000fc4000bf06270 */
[----:B------:R-:W-:Y:S02]  /*31a0*/  ISETP.GE.AND P5, PT, R163, UR5, PT ;  /* 0x00000005a3007c0c */ /* 0x000fe4000bfa6270 */
[----:B------:R-:W-:Y:S02]  /*31b0*/  ISETP.GE.AND P4, PT, R162, UR5, PT ;  /* 0x00000005a2007c0c */ /* 0x000fe4000bf86270 */
[----:B------:R-:W-:Y:S02]  /*31c0*/  SEL R68, RZ, 0x4, P2 ;  /* 0x00000004ff447807 */ /* 0x000fe40001000000 */
[----:B------:R-:W-:Y:S02]  /*31d0*/  ISETP.GE.AND P2, PT, R158, UR5, PT ;  /* 0x000000059e007c0c */ /* 0x000fe4000bf46270 */
[----:B------:R-:W-:Y:S02]  /*31e0*/  LOP3.LUT R2, R2, 0x70, RZ, 0xc0, !PT ;  /* 0x0000007002027812 */ /* 0x000fe400078ec0ff */
[----:B------:R-:W-:-:S02]  /*31f0*/  SEL R63, RZ, 0x4, P6 ;  /* 0x00000004ff3f7807 */ /* 0x000fc40003000000 */
[----:B------:R-:W-:Y:S01]  /*3200*/  SEL R66, RZ, 0x4, P3 ;  /* 0x00000004ff427807 */ /* 0x000fe20001800000 */
[----:B------:R-:W-:Y:S01]  /*3210*/  IMAD.IADD R2, R2, 0x1, R79 ;  /* 0x0000000102027824 */ /* 0x000fe200078e024f */
        /* <DEDUP_REMOVED lines=43> */
[-C--:B------:R-:W-:Y:S02]  /*34d0*/  ISETP.GE.AND P4, PT, R142, R22.reuse, PT ;  /* 0x000000168e00720c */ /* 0x080fe40003f86270 */
[----:B------:R-:W-:Y:S02]  /*34e0*/  SEL R8, RZ, 0x4, P2 ;  /* 0x00000004ff087807 */ /* 0x000fe40001000000 */
[----:B------:R-:W-:Y:S02]  /*34f0*/  ISETP.GE.AND P2, PT, R132, R22, PT ;  /* 0x000000168400720c */ /* 0x000fe40003f46270 */
[----:B------:R-:W-:-:S02]  /*3500*/  SEL R108, RZ, 0x4, P6 ;  /* 0x00000004ff6c7807 */ /* 0x000fc40003000000 */
[----:B------:R-:W-:Y:S02]  /*3510*/  SEL R109, RZ, 0x4, P3 ;  /* 0x00000004ff6d7807 */ /* 0x000fe40001800000 */
[----:B------:R-:W-:Y:S02]  /*3520*/  SEL R110, RZ, 0x4, P0 ;  /* 0x00000004ff6e7807 */ /* 0x000fe40000000000 */
[----:B------:R-:W-:Y:S02]  /*3530*/  SEL R52, RZ, 0x4, P5 ;  /* 0x00000004ff347807 */ /* 0x000fe40002800000 */
[----:B------:R-:W-:Y:S02]  /*3540*/  SEL R229, RZ, 0x4, P4 ;  /* 0x00000004ffe57807 */ /* 0x000fe40002000000 */
[-C--:B------:R-:W-:Y:S02]  /*3550*/  ISETP.GE.AND P6, PT, R135, R22.reuse, PT ;  /* 0x000000168700720c */ /* 0x080fe40003fc6270 */
[----:B------:R-:W-:-:S02]  /*3560*/  ISETP.GE.AND P3, PT, R134, R22, PT ;  /* 0x000000168600720c */ /* 0x000fc40003f66270 */
[-C--:B------:R-:W-:Y:S02]  /*3570*/  ISETP.GE.AND P0, PT, R133, R22.reuse, PT ;  /* 0x000000168500720c */ /* 0x080fe40003f06270 */
[-C--:B------:R-:W-:Y:S02]  /*3580*/  ISETP.GE.AND P5, PT, R170, R22.reuse, PT ;  /* 0x00000016aa00720c */ /* 0x080fe40003fa6270 */
        /* <DEDUP_REMOVED lines=49> */
[----:B------:R-:W-:Y:S02]  /*38a0*/  ISETP.GE.AND P4, PT, R136, R22, PT ;  /* 0x000000168800720c */ /* 0x000fe40003f86270 */
[----:B------:R-:W-:Y:S02]  /*38b0*/  SEL R22, RZ, 0x4, P2 ;  /* 0x00000004ff167807 */ /* 0x000fe40001000000 */
[----:B------:R-:W-:-:S02]  /*38c0*/  ISETP.GT.AND P2, PT, R7, 0xbf, PT ;  /* 0x000000bf0700780c */ /* 0x000fc40003f44270 */
[----:B------:R-:W-:Y:S02]  /*38d0*/  SEL R24, RZ, 0x4, P3 ;  /* 0x00000004ff187807 */ /* 0x000fe40001800000 */
[----:B------:R-:W-:Y:S02]  /*38e0*/  SEL R6, R130, RZ, P2 ;  /* 0x000000ff82067207 */ /* 0x000fe40001000000 */
[----:B------:R-:W-:Y:S02]  /*38f0*/  SEL R129, R129, RZ, P2 ;  /* 0x000000ff81817207 */ /* 0x000fe40001000000 */
[----:B------:R-:W-:Y:S01]  /*3900*/  SEL R128, R128, RZ, P2 ;  /* 0x000000ff80807207 */ /* 0x000fe20001000000 */
[----:B------:R1:W-:Y:S01]  /*3910*/  STL [R1], R6 ;  /* 0x0000000601007387 */ /* 0x0003e20000100800 */
[----:B------:R-:W-:Y:S02]  /*3920*/  SEL R126, R126, RZ, P2 ;  /* 0x000000ff7e7e7207 */ /* 0x000fe40001000000 */
[----:B------:R-:W-:Y:S01]  /*3930*/  SEL R125, R125, RZ, P2 ;  /* 0x000000ff7d7d7207 */ /* 0x000fe20001000000 */
[----:B------:R-:W-:Y:S01]  /*3940*/  STL [R1+0x4], R129 ;  /* 0x0000048101007387 */ /* 0x000fe20000100800 */
[----:B------:R-:W-:-:S02]  /*3950*/  SEL R123, R123, RZ, P2 ;  /* 0x000000ff7b7b7207 */ /* 0x000fc40001000000 */
[----:B------:R-:W-:Y:S01]  /*3960*/  SEL R122, R122, RZ, P2 ;  /* 0x000000ff7a7a7207 */ /* 0x000fe20001000000 */
[----:B------:R-:W-:Y:S01]  /*3970*/  STL [R1+0x8], R128 ;  /* 0x0000088001007387 */ /* 0x000fe20000100800 */
[----:B------:R-:W-:Y:S02]  /*3980*/  SEL R120, R120, RZ, P2 ;  /* 0x000000ff78787207 */ /* 0x000fe40001000000 */
[----:B-1----:R-:W-:Y:S02]  /*3990*/  SEL R6, R127, RZ, P2 ;  /* 0x000000ff7f067207 */ /* 0x002fe40001000000 */
[----:B------:R-:W-:Y:S02]  /*39a0*/  SEL R119, R119, RZ, P2 ;  /* 0x000000ff77777207 */ /* 0x000fe40001000000 */
[----:B------:R-:W-:Y:S01]  /*39b0*/  SEL R117, R117, RZ, P2 ;  /* 0x000000ff75757207 */ /* 0x000fe20001000000 */
[----:B------:R1:W-:Y:S01]  /*39c0*/  STL [R1+0xc], R6 ;  /* 0x00000c0601007387 */ /* 0x0003e20000100800 */
[----:B------:R-:W-:-:S02]  /*39d0*/  SEL R116, R116, RZ, P2 ;  /* 0x000000ff74747207 */ /* 0x000fc40001000000 */
[----:B------:R-:W-:Y:S01]  /*39e0*/  SEL R114, R114, RZ, P2 ;  /* 0x000000ff72727207 */ /* 0x000fe20001000000 */
[----:B------:R-:W-:Y:S01]  /*39f0*/  STL [R1+0x10], R126 ;  /* 0x0000107e01007387 */ /* 0x000fe20000100800 */
[----:B------:R-:W-:Y:S02]  /*3a00*/  SEL R113, R113, RZ, P2 ;  /* 0x000000ff71717207 */ /* 0x000fe40001000000 */
[----:B------:R-:W-:Y:S01]  /*3a10*/  ISETP.NE.U32.AND P3, PT, R4, RZ, PT ;  /* 0x000000ff0400720c */ /* 0x000fe20003f65070 */
[----:B------:R-:W-:Y:S01]  /*3a20*/  STL [R1+0x14], R125 ;  /* 0x0000147d01007387 */ /* 0x000fe20000100800 */
[----:B------:R-:W-:Y:S02]  /*3a30*/  SEL R4, RZ, 0x4, P1 ;  /* 0x00000004ff047807 */ /* 0x000fe40000800000 */
[----:B-1----:R-:W-:Y:S02]  /*3a40*/  SEL R6, R124, RZ, P2 ;  /* 0x000000ff7c067207 */ /* 0x002fe40001000000 */
[----:B------:R-:W-:-:S02]  /*3a50*/  ISETP.GE.AND P1, PT, R131, UR4, PT ;  /* 0x0000000483007c0c */ /* 0x000fc4000bf26270 */
[----:B------:R-:W-:Y:S01]  /*3a60*/  SEL R170, RZ, 0x4, P0 ;  /* 0x00000004ffaa7807 */ /* 0x000fe20000000000 */
[----:B------:R1:W-:Y:S01]  /*3a70*/  STL [R1+0x18], R6 ;  /* 0x0000180601007387 */ /* 0x0003e20000100800 */
[----:B------:R-:W-:Y:S02]  /*3a80*/  ISETP.GT.AND P0, PT, R7, 0x7f, PT ;  /* 0x0000007f0700780c */ /* 0x000fe40003f04270 */
[----:B------:R-:W-:Y:S01]  /*3a90*/  SEL R165, R165, RZ, P2 ;  /* 0x000000ffa5a57207 */ /* 0x000fe20001000000 */
[----:B------:R-:W-:Y:S01]  /*3aa0*/  STL [R1+0x1c], R123 ;  /* 0x00001c7b01007387 */ /* 0x000fe20000100800 */
[----:B------:R-:W-:Y:S02]  /*3ab0*/  SEL R4, R4, RZ, P0 ;  /* 0x000000ff04047207 */ /* 0x000fe40000000000 */
[----:B------:R-:W-:Y:S01]  /*3ac0*/  SEL R164, R164, RZ, P2 ;  /* 0x000000ffa4a47207 */ /* 0x000fe20001000000 */
[----:B------:R-:W-:Y:S01]  /*3ad0*/  STL [R1+0x20], R122 ;  /* 0x0000207a01007387 */ /* 0x000fe20000100800 */
[----:B------:R-:W-:-:S02]  /*3ae0*/  SEL R166, R166, RZ, P2 ;  /* 0x000000ffa6a67207 */ /* 0x000fc40001000000 */
[----:B-1----:R-:W-:Y:S02]  /*3af0*/  SEL R6, R121, RZ, P2 ;  /* 0x000000ff79067207 */ /* 0x002fe40001000000 */
[----:B------:R-:W-:Y:S02]  /*3b00*/  SEL R167, R167, RZ, P2 ;  /* 0x000000ffa7a77207 */ /* 0x000fe40001000000 */
[----:B------:R-:W-:Y:S01]  /*3b10*/  SEL R168, R168, RZ, P2 ;  /* 0x000000ffa8a87207 */ /* 0x000fe20001000000 */
[----:B------:R1:W-:Y:S01]  /*3b20*/  STL [R1+0x24], R6 ;  /* 0x0000240601007387 */ /* 0x0003e20000100800 */
[----:B------:R-:W-:Y:S02]  /*3b30*/  SEL R169, R169, RZ, P2 ;  /* 0x000000ffa9a97207 */ /* 0x000fe40001000000 */
[----:B------:R-:W-:Y:S01]  /*3b40*/  SEL R171, R171, RZ, P2 ;  /* 0x000000ffabab7207 */ /* 0x000fe20001000000 */
[----:B------:R-:W-:Y:S01]  /*3b50*/  STL [R1+0x28], R120 ;  /* 0x0000287801007387 */ /* 0x000fe20000100800 */
[----:B------:R-:W-:-:S02]  /*3b60*/  SEL R251, R251, RZ, P2 ;  /* 0x000000fffbfb7207 */ /* 0x000fc40001000000 */
[----:B------:R-:W-:Y:S01]  /*3b70*/  SEL R252, R252, RZ, P2 ;  /* 0x000000fffcfc7207 */ /* 0x000fe20001000000 */
[----:B------:R-:W-:Y:S01]  /*3b80*/  STL [R1+0x2c], R119 ;  /* 0x00002c7701007387 */ /* 0x000fe20000100800 */
[----:B------:R-:W-:Y:S02]  /*3b90*/  SEL R172, RZ, 0x4, P6 ;  /* 0x00000004ffac7807 */ /* 0x000fe40003000000 */
        /* <DEDUP_REMOVED lines=8> */
[----:B------:R-:W-:Y:S01]  /*3c20*/  SEL R224, R224, RZ, P0 ;  /* 0x000000ffe0e07207 */ /* 0x000fe20000000000 */
[----:B------:R-:W-:Y:S01]  /*3c30*/  STL [R1+0x3c], R116 ;  /* 0x00003c7401007387 */ /* 0x000fe20000100800 */
[----:B------:R-:W-:Y:S02]  /*3c40*/  SEL R223, R223, RZ, P0 ;  /* 0x000000ffdfdf7207 */ /* 0x000fe40000000000 */
[----:B-1----:R-:W-:Y:S02]  /*3c50*/  SEL R6, R115, RZ, P2 ;  /* 0x000000ff73067207 */ /* 0x002fe40001000000 */
[----:B------:R-:W-:-:S02]  /*3c60*/  SEL R222, R222, RZ, P0 ;  /* 0x000000ffdede7207 */ /* 0x000fc40000000000 */
[----:B------:R-:W-:Y:S01]  /*3c70*/  SEL R221, R221, RZ, P0 ;  /* 0x000000ffdddd7207 */ /* 0x000fe20000000000 */
[----:B------:R1:W-:Y:S01]  /*3c80*/  STL [R1+0x40], R6 ;  /* 0x0000400601007387 */ /* 0x0003e20000100800 */
[----:B------:R-:W-:Y:S02]  /*3c90*/  SEL R220, R220, RZ, P0 ;  /* 0x000000ffdcdc7207 */ /* 0x000fe40000000000 */
        /* <DEDUP_REMOVED lines=13> */
[----:B------:R-:W-:-:S02]  /*3d70*/  SEL R23, RZ, 0x4, P1 ;  /* 0x00000004ff177807 */ /* 0x000fc40000800000 */
[----:B------:R-:W-:Y:S01]  /*3d80*/  SEL R215, R215, RZ, P0 ;  /* 0x000000ffd7d77207 */ /* 0x000fe20000000000 */
[----:B------:R-:W-:Y:S01]  /*3d90*/  STL [R1+0x54], R111 ;  /* 0x0000546f01007387 */ /* 0x000fe20000100800 */
[----:B------:R-:W-:Y:S01]  /*3da0*/  SEL R23, R23, RZ, P2 ;  /* 0x000000ff17177207 */ /* 0x000fe20001000000 */
[----:B-1----:R-:W-:Y:S01]  /*3db0*/  IMAD R6, R53, UR6, RZ ;  /* 0x0000000635067c24 */ /* 0x002fe2000f8e02ff */
[----:B------:R-:W-:Y:S01]  /*3dc0*/  ISETP.NE.U32.AND P2, PT, R4, RZ, PT ;  /* 0x000000ff0400720c */ /* 0x000fe20003f45070 */
[----:B------:R-:W-:Y:S01]  /*3dd0*/  STL [R1+0x5c], R75 ;  /* 0x00005c4b01007387 */ /* 0x000fe20000100800 */
[----:B------:R-:W-:Y:S02]  /*3de0*/  SEL R4, RZ, 0x4, P4 ;  /* 0x00000004ff047807 */ /* 0x000fe40002000000 */
[----:B------:R-:W-:Y:S01]  /*3df0*/  SEL R214, R214, RZ, P0 ;  /* 0x000000ffd6d67207 */ /* 0x000fe20000000000 */
[----:B------:R-:W-:Y:S01]  /*3e00*/  STL [R1+0xa0], R6 ;  /* 0x0000a00601007387 */ /* 0x000fe20000100800 */
[----:B------:R-:W-:-:S02]  /*3e10*/  SEL R213, R213, RZ, P0 ;  /* 0x000000ffd5d57207 */ /* 0x000fc40000000000 */
[----:B------:R-:W-:Y:S01]  /*3e20*/  SEL R212, R212, RZ, P0 ;  /* 0x000000ffd4d47207 */ /* 0x000fe20000000000 */
[----:B------:R1:W-:Y:S01]  /*3e30*/  STL [R1+0x58], R74 ;  /* 0x0000584a01007387 */ /* 0x0003e20000100800 */
[----:B------:R-:W-:Y:S02]  /*3e40*/  SEL R211, R211, RZ, P0 ;  /* 0x000000ffd3d37207 */ /* 0x000fe40000000000 */
[----:B------:R-:W-:Y:S02]  /*3e50*/  SEL R210, R210, RZ, P0 ;  /* 0x000000ffd2d27207 */ /* 0x000fe40000000000 */
[----:B------:R-:W-:Y:S02]  /*3e60*/  SEL R209, R209, RZ, P0 ;  /* 0x000000ffd1d17207 */ /* 0x000fe40000000000 */
[----:B------:R-:W-:Y:S02]  /*3e70*/  SEL R174, R174, RZ, P0 ;  /* 0x000000ffaeae7207 */ /* 0x000fe40000000000 */
[----:B------:R-:W-:-:S02]  /*3e80*/  SEL R175, R175, RZ, P0 ;  /* 0x000000ffafaf7207 */ /* 0x000fc40000000000 */
[----:B-1----:R-:W-:Y:S02]  /*3e90*/  LEA R74, P1, R6, R78, 0x2 ;  /* 0x0000004e064a7211 */ /* 0x002fe400078210ff */
[----:B------:R-:W-:Y:S02]  /*3ea0*/  SEL R238, R238, RZ, P0 ;  /* 0x000000ffeeee7207 */ /* 0x000fe40000000000 */
[----:B------:R-:W-:Y:S02]  /*3eb0*/  LEA.HI.X.SX32 R75, R6, R10, 0x2, P1 ;  /* 0x0000000a064b7211 */ /* 0x000fe400008f16ff */
[----:B------:R-:W-:Y:S02]  /*3ec0*/  ISETP.NE.U32.AND P1, PT, R23, RZ, PT ;  /* 0x000000ff1700720c */ /* 0x000fe40003f25070 */
[----:B------:R-:W-:Y:S02]  /*3ed0*/  SEL R23, RZ, 0x4, P5 ;  /* 0x00000004ff177807 */ /* 0x000fe40002800000 */
[----:B------:R-:W-:-:S02]  /*3ee0*/  SEL R173, R173, RZ, P0 ;  /* 0x000000ffadad7207 */ /* 0x000fc40000000000 */
[----:B------:R-:W-:Y:S02]  /*3ef0*/  SEL R231, R231, RZ, P0 ;  /* 0x000000ffe7e77207 */ /* 0x000fe40000000000 */
[----:B------:R-:W-:Y:S02]  /*3f00*/  SEL R172, R172, RZ, P0 ;  /* 0x000000ffacac7207 */ /* 0x000fe40000000000 */
[----:B------:R-:W-:Y:S02]  /*3f10*/  SEL R24, R24, RZ, P0 ;  /* 0x000000ff18187207 */ /* 0x000fe40000000000 */
[----:B------:R-:W-:Y:S02]  /*3f20*/  SEL R170, R170, RZ, P0 ;  /* 0x000000ffaaaa7207 */ /* 0x000fe40000000000 */
[----:B------:R-:W-:Y:S02]  /*3f30*/  SEL R22, R22, RZ, P0 ;  /* 0x000000ff16167207 */ /* 0x000fe40000000000 */
[----:B------:R-:W-:-:S02]  /*3f40*/  SEL R23, R23, RZ, P0 ;  /* 0x000000ff17177207 */ /* 0x000fc40000000000 */
[----:B------:R-:W-:Y:S02]  /*3f50*/  SEL R4, R4, RZ, P0 ;  /* 0x000000ff04047207 */ /* 0x000fe40000000000 */
[----:B------:R-:W-:Y:S02]  /*3f60*/  ISETP.GT.AND P0, PT, R7, 0xff, PT ;  /* 0x000000ff0700780c */ /* 0x000fe40003f04270 */
[----:B------:R-:W-:Y:S01]  /*3f70*/  ISETP.GE.AND P4, PT, R131, UR5, PT ;  /* 0x0000000583007c0c */ /* 0x000fe2000bf86270 */
[----:B------:R-:W-:Y:S01]  /*3f80*/  ULDC.64 UR4, c[0x0][0x210] ;  /* 0x0000840000047ab9 */ /* 0x000fe20000000a00 */
[----:B------:R-:W-:Y:S02]  /*3f90*/  SEL R112, R54, RZ, P0 ;  /* 0x000000ff36707207 */ /* 0x000fe40000000000 */
[----:B------:R-:W-:Y:S02]  /*3fa0*/  SEL R111, R55, RZ, P0 ;  /* 0x000000ff376f7207 */ /* 0x000fe40000000000 */
[----:B------:R-:W-:Y:S01]  /*3fb0*/  SEL R6, R62, RZ, P0 ;  /* 0x000000ff3e067207 */ /* 0x000fe20000000000 */
[----:B------:R-:W-:Y:S01]  /*3fc0*/  STL [R1+0xe4], R112 ;  /* 0x0000e47001007387 */ /* 0x000fe20000100800 */
[----:B------:R-:W-:Y:S01]  /*3fd0*/  SEL R53, RZ, 0x4, P4 ;  /* 0x00000004ff357807 */ /* 0x000fe20002000000 */
[----:B------:R-:W-:Y:S01]  /*3fe0*/  IMAD R62, R48, UR6, RZ ;  /* 0x00000006303e7c24 */ /* 0x000fe2000f8e02ff */
[----:B------:R-:W-:Y:S01]  /*3ff0*/  SEL R140, R63, RZ, P0 ;  /* 0x000000ff3f8c7207 */ /* 0x000fe20000000000 */
[----:B------:R1:W-:Y:S01]  /*4000*/  STL [R1+0xdc], R111 ;  /* 0x0000dc6f01007387 */ /* 0x0003e20000100800 */
[----:B------:R-:W-:-:S02]  /*4010*/  SEL R208, R66, RZ, P0 ;  /* 0x000000ff42d07207 */ /* 0x000fc40000000000 */
[----:B------:R-:W-:Y:S01]  /*4020*/  SEL R141, R68, RZ, P0 ;  /* 0x000000ff448d7207 */ /* 0x000fe20000000000 */
[----:B------:R2:W-:Y:S01]  /*4030*/  STL [R1+0xe0], R6 ;  /* 0x0000e00601007387 */ /* 0x0005e20000100800 */
[----:B------:R-:W-:Y:S02]  /*4040*/  SEL R177, R69, RZ, P0 ;  /* 0x000000ff45b17207 */ /* 0x000fe40000000000 */
[----:B------:R-:W-:Y:S02]  /*4050*/  SEL R176, R70, RZ, P0 ;  /* 0x000000ff46b07207 */ /* 0x000fe40000000000 */
[----:B------:R-:W-:Y:S01]  /*4060*/  SEL R178, R71, RZ, P0 ;  /* 0x000000ff47b27207 */ /* 0x000fe20000000000 */
[----:B-1----:R-:W-:Y:S01]  /*4070*/  IMAD R111, R50, UR6, RZ ;  /* 0x00000006326f7c24 */ /* 0x002fe2000f8e02ff */
[----:B------:R-:W-:Y:S02]  /*4080*/  SEL R179, R79, RZ, P0 ;  /* 0x000000ff4fb37207 */ /* 0x000fe40000000000 */
[----:B------:R-:W-:-:S02]  /*4090*/  SEL R180, R80, RZ, P0 ;  /* 0x000000ff50b47207 */ /* 0x000fc40000000000 */
[----:B--2---:R-:W-:Y:S01]  /*40a0*/  SEL R6, R67, RZ, P0 ;  /* 0x000000ff43067207 */ /* 0x004fe20000000000 */
[----:B------:R-:W-:Y:S01]  /*40b0*/  STL [R1+0x9c], R111 ;  /* 0x00009c6f01007387 */ /* 0x000fe20000100800 */
[----:B------:R-:W-:Y:S02]  /*40c0*/  SEL R181, R81, RZ, P0 ;  /* 0x000000ff51b57207 */ /* 0x000fe40000000000 */
[----:B------:R-:W-:Y:S01]  /*40d0*/  SEL R182, R82, RZ, P0 ;  /* 0x000000ff52b67207 */ /* 0x000fe20000000000 */
[----:B------:R-:W-:Y:S01]  /*40e0*/  STL [R1+0x98], R62 ;  /* 0x0000983e01007387 */ /* 0x000fe20000100800 */
[----:B------:R-:W-:Y:S02]  /*40f0*/  SEL R183, R83, RZ, P0 ;  /* 0x000000ff53b77207 */ /* 0x000fe40000000000 */
[----:B------:R-:W-:Y:S02]  /*4100*/  SEL R184, R96, RZ, P0 ;  /* 0x000000ff60b87207 */ /* 0x000fe40000000000 */
        /* <DEDUP_REMOVED lines=14> */
[----:B------:R-:W-:Y:S01]  /*41f0*/  SEL R199, R8, RZ, P0 ;  /* 0x000000ff08c77207 */ /* 0x000fe20000000000 */
[----:B------:R-:W-:Y:S01]  /*4200*/  IMAD R8, R43, R9, RZ ;  /* 0x000000092b087224 */ /* 0x000fe200078e02ff */
[----:B------:R-:W-:Y:S01]  /*4210*/  SEL R200, R52, RZ, P0 ;  /* 0x000000ff34c87207 */ /* 0x000fe20000000000 */
[----:B------:R-:W-:Y:S01]  /*4220*/  IMAD R9, R42, UR6, RZ ;  /* 0x000000062a097c24 */ /* 0x000fe2000f8e02ff */
[----:B------:R-:W-:Y:S02]  /*4230*/  SEL R201, R53, RZ, P0 ;  /* 0x000000ff35c97207 */ /* 0x000fe40000000000 */
[----:B------:R-:W-:Y:S02]  /*4240*/  LEA R162, P0, R111, R78, 0x2 ;  /* 0x0000004e6fa27211 */ /* 0x000fe400078010ff */
[----:B------:R1:W-:Y:S01]  /*4250*/  STL [R1+0x94], R9 ;  /* 0x0000940901007387 */ /* 0x0003e20000100800 */
[----:B------:R-:W-:-:S02]  /*4260*/  ISETP.NE.U32.AND P5, PT, R51, RZ, PT ;  /* 0x000000ff3300720c */ /* 0x000fc40003fa5070 */
[----:B------:R-:W-:Y:S02]  /*4270*/  LEA.HI.X.SX32 R163, R111, R10, 0x2, P0 ;  /* 0x0000000a6fa37211 */ /* 0x000fe400000f16ff */
[C---:B------:R-:W-:Y:S02]  /*4280*/  LEA R160, P0, R62.reuse, R78, 0x2 ;  /* 0x0000004e3ea07211 */ /* 0x040fe400078010ff */
[----:B------:R-:W-:Y:S02]  /*4290*/  ISETP.NE.U32.AND P4, PT, R49, RZ, PT ;  /* 0x000000ff3100720c */ /* 0x000fe40003f85070 */
[----:B------:R-:W-:Y:S02]  /*42a0*/  LEA.HI.X.SX32 R161, R62, R10, 0x2, P0 ;  /* 0x0000000a3ea17211 */ /* 0x000fe400000f16ff */
[----:B------:R-:W-:Y:S02]  /*42b0*/  LEA R42, P0, R9, R78, 0x2 ;  /* 0x0000004e092a7211 */ /* 0x000fe400078010ff */
[----:B------:R-:W-:-:S02]  /*42c0*/  @P2 LOP3.LUT R5, R5, 0x20000, RZ, 0xfc, !PT ;  /* 0x0002000005052812 */ /* 0x000fc400078efcff */
[----:B------:R-:W-:Y:S01]  /*42d0*/  LEA.HI.X.SX32 R43, R9, R10, 0x2, P0 ;  /* 0x0000000a092b7211 */ /* 0x000fe200000f16ff */
[----:B-1----:R-:W-:Y:S01]  /*42e0*/  IMAD R9, R41, UR6, RZ ;  /* 0x0000000629097c24 */ /* 0x002fe2000f8e02ff */
[----:B------:R-:W-:Y:S02]  /*42f0*/  ISETP.NE.U32.AND P2, PT, R11, RZ, PT ;  /* 0x000000ff0b00720c */ /* 0x000fe40003f45070 */
[----:B------:R-:W-:Y:S02]  /*4300*/  LOP3.LUT R5, R5, 0xfffbffff, RZ, 0xc0, !PT ;  /* 0xfffbffff05057812 */ /* 0x000fe400078ec0ff */
[----:B------:R-:W-:Y:S01]  /*4310*/  LEA R70, P0, R9, R78, 0x2 ;  /* 0x0000004e09467211 */ /* 0x000fe200078010ff */
[----:B------:R1:W-:Y:S01]  /*4320*/  STL [R1+0x90], R9 ;  /* 0x0000900901007387 */ /* 0x0003e20000100800 */
[----:B------:R-:W-:Y:S02]  /*4330*/  @P1 LOP3.LUT R5, R5, 0x40000, RZ, 0xfc, !PT ;  /* 0x0004000005051812 */ /* 0x000fe400078efcff */
[----:B------:R-:W-:-:S02]  /*4340*/  LEA.HI.X.SX32 R71, R9, R10, 0x2, P0 ;  /* 0x0000000a09477211 */ /* 0x000fc400000f16ff */
[----:B------:R-:W-:Y:S02]  /*4350*/  ISETP.NE.U32.AND P1, PT, R15, RZ, PT ;  /* 0x000000ff0f00720c */ /* 0x000fe40003f25070 */
[----:B------:R-:W-:Y:S01]  /*4360*/  LOP3.LUT R5, R5, 0xfff7ffff, RZ, 0xc0, !PT ;  /* 0xfff7ffff05057812 */ /* 0x000fe200078ec0ff */
[----:B-1----:R-:W-:-:S05]  /*4370*/  IMAD R9, R40, UR6, RZ ;  /* 0x0000000628097c24 */ /* 0x002fca000f8e02ff */
[C---:B------:R-:W-:Y:S01]  /*4380*/  LEA R68, P0, R9.reuse, R78, 0x2 ;  /* 0x0000004e09447211 */ /* 0x040fe200078010ff */
[----:B------:R1:W-:Y:S03]  /*4390*/  STL [R1+0x8c], R9 ;  /* 0x00008c0901007387 */ /* 0x0003e60000100800 */
[----:B------:R-:W-:Y:S01]  /*43a0*/  LEA.HI.X.SX32 R69, R9, R10, 0x2, P0 ;  /* 0x0000000a09457211 */ /* 0x000fe200000f16ff */
        /* <DEDUP_REMOVED lines=43> */
[----:B------:R-:W-:Y:S02]  /*4660*/  LEA.HI.X.SX32 R79, R9, R10, 0x2, P0 ;  /* 0x0000000a094f7211 */ /* 0x000fe400000f16ff */
[C---:B------:R-:W-:Y:S01]  /*4670*/  LEA R116, P0, R8.reuse, UR4, 0x2 ;  /* 0x0000000408747c11 */ /* 0x040fe2000f8010ff */
[----:B------:R-:W2:Y:S03]  /*4680*/  S2UR UR4, SR_CgaCtaId ;  /* 0x00000000000479c3 */ /* 0x000ea60000008800 */
[----:B------:R-:W-:Y:S01]  /*4690*/  LEA.HI.X.SX32 R117, R8, UR5, 0x2, P0 ;  /* 0x0000000508757c11 */ /* 0x000fe200080f16ff */
[----:B------:R-:W-:-:S06]  /*46a0*/  UIADD3 UR5, UR12, -0x100, URZ ;  /* 0xffffff000c057890 */ /* 0x000fcc000fffe03f */
[----:B------:R-:W-:-:S04]  /*46b0*/  ISETP.GE.AND P0, PT, R0, UR5, PT ;  /* 0x0000000500007c0c */ /* 0x000fc8000bf06270 */
[----:B-1----:R-:W-:Y:S02]  /*46c0*/  SEL R9, RZ, 0x4, P0 ;  /* 0x00000004ff097807 */ /* 0x002fe40000000000 */
[----:B------:R-:W-:-:S04]  /*46d0*/  ISETP.GT.AND P0, PT, R7, 0x13f, PT ;  /* 0x0000013f0700780c */ /* 0x000fc80003f04270 */
[----:B------:R-:W-:Y:S01]  /*46e0*/  SEL R202, R9, RZ, P0 ;  /* 0x000000ff09ca7207 */ /* 0x000fe20000000000 */
[----:B------:R-:W-:Y:S01]  /*46f0*/  IMAD R9, R0, R20, RZ ;  /* 0x0000001400097224 */ /* 0x000fe200078e02ff */
[----:B------:R-:W-:Y:S01]  /*4700*/  LOP3.LUT R0, R2, 0x10, RZ, 0x3c, !PT ;  /* 0x0000001002007812 */ /* 0x000fe200078e3cff */
[----:B--2---:R-:W-:Y:S02]  /*4710*/  ULEA UR7, UR4, UR7, 0x18 ;  /* 0x0000000704077291 */ /* 0x004fe4000f8ec03f */
[----:B------:R-:W-:-:S04]  /*4720*/  IMAD R10, R20, 0x2, R9 ;  /* 0x00000002140a7824 */ /* 0x000fc800078e0209 */
[----:B------:R-:W-:Y:S01]  /*4730*/  IMAD R11, R20, 0x2, R10 ;  /* 0x00000002140b7824 */ /* 0x000fe200078e020a */
[----:B------:R-:W-:-:S03]  /*4740*/  @P0 LOP3.LUT R5, R5, 0x80000, RZ, 0xfc, !PT ;  /* 0x0008000005050812 */ /* 0x000fc600078efcff */
[----:B------:R-:W-:-:S04]  /*4750*/  IMAD R12, R20, 0x2, R11 ;  /* 0x00000002140c7824 */ /* 0x000fc800078e020b */
[----:B------:R-:W-:-:S04]  /*4760*/  IMAD R127, R20, 0x2, R12 ;  /* 0x00000002147f7824 */ /* 0x000fc800078e020c */
[C---:B------:R-:W-:Y:S01]  /*4770*/  IMAD R13, R20.reuse, 0x2, R127 ;  /* 0x00000002140d7824 */ /* 0x040fe200078e027f */
[----:B------:R1:W-:Y:S03]  /*4780*/  STL [R1+0x34], R127 ;  /* 0x0000347f01007387 */ /* 0x0003e60000100800 */
[----:B------:R-:W-:-:S04]  /*4790*/  IMAD R14, R20, 0x2, R13 ;  /* 0x00000002140e7824 */ /* 0x000fc800078e020d */
[----:B------:R-:W-:-:S04]  /*47a0*/  IMAD R15, R20, 0x2, R14 ;  /* 0x00000002140f7824 */ /* 0x000fc800078e020e */
[----:B------:R-:W-:-:S04]  /*47b0*/  IMAD R16, R20, 0x2, R15 ;  /* 0x0000000214107824 */ /* 0x000fc800078e020f */
[----:B------:R-:W-:-:S04]  /*47c0*/  IMAD R17, R20, 0x2, R16 ;  /* 0x0000000214117824 */ /* 0x000fc800078e0210 */
[----:B------:R-:W-:-:S04]  /*47d0*/  IMAD R18, R20, 0x2, R17 ;  /* 0x0000000214127824 */ /* 0x000fc800078e0211 */
[----:B------:R-:W-:-:S04]  /*47e0*/  IMAD R19, R20, 0x2, R18 ;  /* 0x0000000214137824 */ /* 0x000fc800078e0212 */
[----:B------:R-:W-:-:S05]  /*47f0*/  IMAD R62, R20, 0x2, R19 ;  /* 0x00000002143e7824 */ /* 0x000fca00078e0213 */
[----:B------:R-:W-:-:S04]  /*4800*/  LEA R110, P6, R62, R116, 0x2 ;  /* 0x000000743e6e7211 */ /* 0x000fc800078c10ff */
[----:B------:R-:W-:Y:S01]  /*4810*/  LEA.HI.X.SX32 R111, R62, R117, 0x2, P6 ;  /* 0x000000753e6f7211 */ /* 0x000fe200030f16ff */
        /* <DEDUP_REMOVED lines=56> */
[----:B------:R-:W-:Y:S02]  /*4ba0*/  LEA.HI.X.SX32 R97, R62, R117, 0x2, P6 ;  /* 0x000000753e617211 */ /* 0x000fe400030f16ff */
[----:B------:R-:W-:-:S04]  /*4bb0*/  ISETP.GE.AND P6, PT, R142, UR5, PT ;  /* 0x000000058e007c0c */ /* 0x000fc8000bfc6270 */
[----:B------:R-:W-:Y:S02]  /*4bc0*/  SEL R126, RZ, 0x4, P6 ;  /* 0x00000004ff7e7807 */ /* 0x000fe40003000000 */
[----:B------:R-:W-:Y:S02]  /*4bd0*/  ISETP.GE.AND P6, PT, R135, UR5, PT ;  /* 0x0000000587007c0c */ /* 0x000fe4000bfc6270 */
[----:B------:R-:W-:Y:S02]  /*4be0*/  SEL R203, R126, RZ, P0 ;  /* 0x000000ff7ecb7207 */ /* 0x000fe40000000000 */
[----:B------:R-:W-:Y:S02]  /*4bf0*/  SEL R124, RZ, 0x4, P6 ;  /* 0x00000004ff7c7807 */ /* 0x000fe40003000000 */
[----:B------:R-:W-:Y:S02]  /*4c00*/  ISETP.GE.AND P6, PT, R134, UR5, PT ;  /* 0x0000000586007c0c */ /* 0x000fe4000bfc6270 */
[----:B------:R-:W-:-:S02]  /*4c10*/  SEL R204, R124, RZ, P0 ;  /* 0x000000ff7ccc7207 */ /* 0x000fc40000000000 */
[----:B------:R-:W-:Y:S02]  /*4c20*/  SEL R125, RZ, 0x4, P6 ;  /* 0x00000004ff7d7807 */ /* 0x000fe40003000000 */
[----:B------:R-:W-:Y:S02]  /*4c30*/  ISETP.GE.AND P6, PT, R133, UR5, PT ;  /* 0x0000000585007c0c */ /* 0x000fe4000bfc6270 */
[----:B------:R-:W-:Y:S02]  /*4c40*/  SEL R205, R125, RZ, P0 ;  /* 0x000000ff7dcd7207 */ /* 0x000fe40000000000 */
[----:B------:R-:W-:Y:S02]  /*4c50*/  SEL R118, RZ, 0x4, P6 ;  /* 0x00000004ff767807 */ /* 0x000fe40003000000 */
[----:B------:R-:W-:Y:S02]  /*4c60*/  ISETP.GE.AND P6, PT, R132, UR5, PT ;  /* 0x0000000584007c0c */ /* 0x000fe4000bfc6270 */
[----:B------:R-:W-:-:S02]  /*4c70*/  SEL R206, R118, RZ, P0 ;  /* 0x000000ff76ce7207 */ /* 0x000fc40000000000 */
[----:B------:R-:W-:Y:S02]  /*4c80*/  SEL R119, RZ, 0x4, P6 ;  /* 0x00000004ff777807 */ /* 0x000fe40003000000 */
[-C--:B------:R-:W-:Y:S02]  /*4c90*/  LEA R62, P6, R9, R116.reuse, 0x2 ;  /* 0x00000074093e7211 */ /* 0x080fe400078c10ff */
[----:B------:R-:W-:Y:S02]  /*4ca0*/  SEL R207, R119, RZ, P0 ;  /* 0x000000ff77cf7207 */ /* 0x000fe40000000000 */
[-C--:B------:R-:W-:Y:S02]  /*4cb0*/  LEA.HI.X.SX32 R63, R9, R117.reuse, 0x2, P6 ;  /* 0x00000075093f7211 */ /* 0x080fe400030f16ff */
[----:B------:R-:W-:Y:S02]  /*4cc0*/  LEA R158, P6, R10, R116, 0x2 ;  /* 0x000000740a9e7211 */ /* 0x000fe400078c10ff */
[----:B------:R-:W-:Y:S01]  /*4cd0*/  ISETP.NE.U32.AND P0, PT, R33, RZ, PT ;  /* 0x000000ff2100720c */ /* 0x000fe20003f05070 */
[----:B------:R-:W-:Y:S01]  /*4ce0*/  VIADD R33, R2, UR7 ;  /* 0x0000000702217c36 */ /* 0x000fe20008000000 */
[----:B------:R-:W-:-:S02]  /*4cf0*/  LEA.HI.X.SX32 R159, R10, R117, 0x2, P6 ;  /* 0x000000750a9f7211 */ /* 0x000fc400030f16ff */
[----:B------:R-:W-:-:S04]  /*4d00*/  LEA R152, P6, R11, R116, 0x2 ;  /* 0x000000740b987211 */ /* 0x000fc800078c10ff */
[----:B------:R-:W-:Y:S02]  /*4d10*/  LEA.HI.X.SX32 R153, R11, R117, 0x2, P6 ;  /* 0x000000750b997211 */ /* 0x000fe400030f16ff */
        /* <DEDUP_REMOVED lines=11> */
[----:B-1----:R-:W-:Y:S02]  /*4dd0*/  LEA.HI.X.SX32 R127, R16, R117, 0x2, P6 ;  /* 0x00000075107f7211 */ /* 0x002fe400030f16ff */
[----:B------:R-:W-:-:S04]  /*4de0*/  LEA R124, P6, R17, R116, 0x2 ;  /* 0x00000074117c7211 */ /* 0x000fc800078c10ff */
[----:B------:R-:W-:Y:S02]  /*4df0*/  LEA.HI.X.SX32 R125, R17, R117, 0x2, P6 ;  /* 0x00000075117d7211 */ /* 0x000fe400030f16ff */
[----:B------:R-:W-:-:S04]  /*4e00*/  LEA R118, P6, R18, R116, 0x2 ;  /* 0x0000007412767211 */ /* 0x000fc800078c10ff */
[----:B------:R-:W-:Y:S02]  /*4e10*/  LEA.HI.X.SX32 R119, R18, R117, 0x2, P6 ;  /* 0x0000007512777211 */ /* 0x000fe400030f16ff */
[----:B------:R-:W-:-:S04]  /*4e20*/  LEA R116, P6, R19, R116, 0x2 ;  /* 0x0000007413747211 */ /* 0x000fc800078c10ff */
[----:B------:R-:W-:Y:S02]  /*4e30*/  LEA.HI.X.SX32 R117, R19, R117, 0x2, P6 ;  /* 0x0000007513757211 */ /* 0x000fe400030f16ff */
[----:B------:R-:W-:Y:S01]  /*4e40*/  ISETP.NE.U32.AND P6, PT, R32, RZ, PT ;  /* 0x000000ff2000720c */ /* 0x000fe20003fc5070 */
[----:B------:R-:W-:Y:S01]  /*4e50*/  VIADD R32, R0, UR7 ;  /* 0x0000000700207c36 */ /* 0x000fe20008000000 */
[----:B------:R-:W-:Y:S01]  /*4e60*/  LOP3.LUT R5, R5, 0xffefffff, RZ, 0xc0, !PT ;  /* 0xffefffff05057812 */ /* 0x000fe200078ec0ff */
[----:B------:R-:W1:Y:S10]  /*4e70*/  S2R R0, SR_TID.X ;  /* 0x0000000000007919 */ /* 0x000e740000002100 */
[----:B------:R-:W-:Y:S01]  /*4e80*/  @!PT LDS RZ, [RZ] ;  /* 0x00000000fffff984 */ /* 0x000fe20000000800 */
[----:B------:R-:W-:Y:S01]  /*4e90*/  @!PT LDS RZ, [RZ] ;  /* 0x00000000fffff984 */ /* 0x000fe20000000800 */
[----:B------:R-:W-:Y:S01]  /*4ea0*/  @!PT LDS RZ, [RZ] ;  /* 0x00000000fffff984 */ /* 0x000fe20000000800 */
[----:B------:R2:W-:Y:S01]  /*4eb0*/  LDGSTS.E [R33], desc[UR16][R62.64], P6 ;  /* 0x000000003e217fae */ /* 0x0005e2000b121850 */
[----:B------:R-:W-:-:S03]  /*4ec0*/  ISETP.NE.U32.AND P6, PT, R249, RZ, PT ;  /* 0x000000fff900720c */ /* 0x000fc60003fc5070 */
[----:B------:R3:W-:Y:S04]  /*4ed0*/  LDGSTS.E [R33+0x8], desc[UR16][R158.64], P0 ;  /* 0x000080009e217fae */ /* 0x0007e80008121850 */
[----:B------:R4:W-:Y:S01]  /*4ee0*/  LDGSTS.E [R33+0x2000], desc[UR16][R156.64], P5 ;  /* 0x020000009c217fae */ /* 0x0009e2000a921850 */
[----:B------:R-:W-:-:S03]  /*4ef0*/  ISETP.NE.U32.AND P5, PT, R248, RZ, PT ;  /* 0x000000fff800720c */ /* 0x000fc60003fa5070 */
[----:B------:R4:W-:Y:S01]  /*4f00*/  LDGSTS.E [R33+0x2008], desc[UR16][R154.64], P4 ;  /* 0x020080009a217fae */ /* 0x0009e2000a121850 */
[----:B------:R-:W-:Y:S02]  /*4f10*/  ISETP.NE.U32.AND P4, PT, R31, RZ, PT ;  /* 0x000000ff1f00720c */ /* 0x000fe40003f85070 */
[----:B------:R-:W-:Y:S01]  /*4f20*/  ISETP.NE.U32.AND P0, PT, R250, RZ, PT ;  /* 0x000000fffa00720c */ /* 0x000fe20003f05070 */
[----:B------:R-:W4:Y:S01]  /*4f30*/  LDL.LU R249, [R1+0xc] ;  /* 0x00000c0001f97983 */ /* 0x000f220000300800 */
[----:B------:R-:W-:-:S03]  /*4f40*/  LOP3.LUT R248, R2, 0x20, RZ, 0x3c, !PT ;  /* 0x0000002002f87812 */ /* 0x000fc600078e3cff */
[----:B------:R-:W4:Y:S01]  /*4f50*/  LDL.LU R250, [R1+0x8] ;  /* 0x0000080001fa7983 */ /* 0x000f220000300800 */
[----:B-1----:R-:W-:-:S05]  /*4f60*/  SHF.R.U32.HI R0, RZ, 0x6, R0 ;  /* 0x00000006ff007819 */ /* 0x002fca0000011600 */
[----:B------:R1:W-:Y:S01]  /*4f70*/  LDGSTS.E [R32], desc[UR16][R152.64], P4 ;  /* 0x0000000098207fae */ /* 0x0003e2000a121850 */
[----:B------:R-:W-:Y:S01]  /*4f80*/  ISETP.NE.U32.AND P4, PT, R30, RZ, PT ;  /* 0x000000ff1e00720c */ /* 0x000fe20003f85070 */
[----:B------:R-:W-:Y:S01]  /*4f90*/  VIADD R31, R248, UR7 ;  /* 0x00000007f81f7c36 */ /* 0x000fe20008000000 */
[----:B------:R-:W-:Y:S01]  /*4fa0*/  SGXT.U32 R0, R0, 0x1 ;  /* 0x000000010000781a */ /* 0x000fe20000000000 */
[----:B------:R1:W-:Y:S01]  /*4fb0*/  LDGSTS.E [R32+0x8], desc[UR16][R150.64], P5 ;  /* 0x0000800096207fae */ /* 0x0003e2000a921850 */
[----:B------:R-:W-:-:S03]  /*4fc0*/  ISETP.NE.U32.AND P5, PT, R245, RZ, PT ;  /* 0x000000fff500720c */ /* 0x000fc60003fa5070 */
[----:B------:R1:W-:Y:S01]  /*4fd0*/  LDGSTS.E [R32+0x2000], desc[UR16][R148.64], P6 ;  /* 0x0200000094207fae */ /* 0x0003e2000b121850 */
[----:B------:R-:W-:-:S03]  /*4fe0*/  ISETP.NE.U32.AND P6, PT, R246, RZ, PT ;  /* 0x000000fff600720c */ /* 0x000fc60003fc5070 */
[----:B------:R1:W-:Y:S01]  /*4ff0*/  LDGSTS.E [R32+0x2008], desc[UR16][R146.64], P0 ;  /* 0x0200800092207fae */ /* 0x0003e20008121850 */
[----:B------:R-:W-:-:S03]  /*5000*/  ISETP.NE.U32.AND P0, PT, R247, RZ, PT ;  /* 0x000000fff700720c */ /* 0x000fc60003f05070 */
[----:B------:R1:W-:Y:S01]  /*5010*/  LDGSTS.E [R31], desc[UR16][R144.64], P4 ;  /* 0x00000000901f7fae */ /* 0x0003e2000a121850 */
[----:B------:R-:W-:-:S03]  /*5020*/  ISETP.NE.U32.AND P4, PT, R29, RZ, PT ;  /* 0x000000ff1d00720c */ /* 0x000fc60003f85070 */
[----:B------:R1:W-:Y:S01]  /*5030*/  LDGSTS.E [R31+0x8], desc[UR16][R142.64], P5 ;  /* 0x000080008e1f7fae */ /* 0x0003e2000a921850 */
[----:B------:R-:W-:-:S03]  /*5040*/  ISETP.NE.U32.AND P5, PT, R242, RZ, PT ;  /* 0x000000fff200720c */ /* 0x000fc60003fa5070 */
[----:B------:R1:W-:Y:S01]  /*5050*/  LDGSTS.E [R31+0x2000], desc[UR16][R138.64], P6 ;  /* 0x020000008a1f7fae */ /* 0x0003e2000b121850 */
[----:B------:R-:W-:Y:S02]  /*5060*/  ISETP.NE.U32.AND P6, PT, R243, RZ, PT ;  /* 0x000000fff300720c */ /* 0x000fe40003fc5070 */
[----:B------:R-:W-:Y:S01]  /*5070*/  LOP3.LUT R245, R2, 0x30, RZ, 0x3c, !PT ;  /* 0x0000003002f57812 */ /* 0x000fe200078e3cff */
[----:B------:R1:W-:Y:S04]  /*5080*/  LDGSTS.E [R31+0x2008], desc[UR16][R136.64], P0 ;  /* 0x02008000881f7fae */ /* 0x0003e80008121850 */
[----:B------:R-:W-:Y:S01]  /*5090*/  VIADD R30, R245, UR7 ;  /* 0x00000007f51e7c36 */ /* 0x000fe20008000000 */
[----:B------:R-:W-:Y:S01]  /*50a0*/  ISETP.NE.U32.AND P0, PT, R244, RZ, PT ;  /* 0x000000fff400720c */ /* 0x000fe20003f05070 */
[----:B------:R-:W4:Y:S04]  /*50b0*/  LDL.LU R246, [R1+0x4] ;  /* 0x0000040001f67983 */ /* 0x000f280000300800 */
        /* <DEDUP_REMOVED lines=10> */
[----:B------:R-:W4:Y:S04]  /*5160*/  LDL.LU R247, [R1] ;  /* 0x0000000001f77983 */ /* 0x000f280000300800 */
        /* <DEDUP_REMOVED lines=20> */
[----:B------:R-:W-:Y:S01]  /*52b0*/  LOP3.LUT R232, R2, 0x70, RZ, 0x3c, !PT ;  /* 0x0000007002e87812 */ /* 0x000fe200078e3cff */
[----:B------:R-:W4:Y:S04]  /*52c0*/  LDL.LU R244, [R1+0x18] ;  /* 0x0000180001f47983 */ /* 0x000f280000300800 */
[----:B------:R1:W-:Y:S01]  /*52d0*/  LDGSTS.E [R27], desc[UR16][R110.64], P4 ;  /* 0x000000006e1b7fae */ /* 0x0003e2000a121850 */
[----:B------:R-:W-:-:S03]  /*52e0*/  ISETP.NE.U32.AND P4, PT, R25, RZ, PT ;  /* 0x000000ff1900720c */ /* 0x000fc60003f85070 */
[----:B------:R1:W-:Y:S01]  /*52f0*/  LDGSTS.E [R27+0x8], desc[UR16][R108.64], P5 ;  /* 0x000080006c1b7fae */ /* 0x0003e2000a921850 */
[----:B------:R-:W-:-:S03]  /*5300*/  ISETP.NE.U32.AND P5, PT, R26, RZ, PT ;  /* 0x000000ff1a00720c */ /* 0x000fc60003fa5070 */
[----:B------:R1:W-:Y:S01]  /*5310*/  LDGSTS.E [R27+0x2000], desc[UR16][R106.64], P6 ;  /* 0x020000006a1b7fae */ /* 0x0003e2000b121850 */
[----:B------:R-:W-:Y:S01]  /*5320*/  ISETP.NE.U32.AND P6, PT, R230, RZ, PT ;  /* 0x000000ffe600720c */ /* 0x000fe20003fc5070 */
[----:B------:R-:W-:Y:S02]  /*5330*/  VIADD R26, R232, UR7 ;  /* 0x00000007e81a7c36 */ /* 0x000fe40008000000 */
[----:B------:R1:W-:Y:S01]  /*5340*/  LDGSTS.E [R27+0x2008], desc[UR16][R104.64], P1 ;  /* 0x02008000681b7fae */ /* 0x0003e20008921850 */
[----:B------:R-:W-:-:S03]  /*5350*/  VIADD R25, R3, UR7 ;  /* 0x0000000703197c36 */ /* 0x000fc60008000000 */
[----:B------:R1:W-:Y:S01]  /*5360*/  LDGSTS.E [R26], desc[UR16][R102.64], P4 ;  /* 0x00000000661a7fae */ /* 0x0003e2000a121850 */
[----:B------:R-:W-:-:S03]  /*5370*/  LOP3.LUT R233, R3, 0x20, RZ, 0x3c, !PT ;  /* 0x0000002003e97812 */ /* 0x000fc600078e3cff */
[----:B------:R1:W-:Y:S04]  /*5380*/  LDGSTS.E [R26+0x8], desc[UR16][R100.64], P5 ;  /* 0x00008000641a7fae */ /* 0x0003e8000a921850 */
[----:B------:R1:W-:Y:S04]  /*5390*/  LDGSTS.E [R26+0x2000], desc[UR16][R98.64], P6 ;  /* 0x02000000621a7fae */ /* 0x0003e8000b121850 */
[----:B------:R1:W-:Y:S01]  /*53a0*/  LDGSTS.E [R26+0x2008], desc[UR16][R96.64], P2 ;  /* 0x02008000601a7fae */ /* 0x0003e20009121850 */
[----:B------:R-:W-:-:S03]  /*53b0*/  ISETP.NE.U32.AND P2, PT, R24, RZ, PT ;  /* 0x000000ff1800720c */ /* 0x000fc60003f45070 */
[----:B------:R-:W0:Y:S01]  /*53c0*/  LDGDEPBAR ;  /* 0x00000000000079af */ /* 0x000e220000000000 */
[----:B------:R-:W-:-:S03]  /*53d0*/  VIADD R24, R233, UR7 ;  /* 0x00000007e9187c36 */ /* 0x000fc60008000000 */
[----:B------:R1:W-:Y:S04]  /*53e0*/  LDGSTS.E [R25+0x18000], desc[UR16][R94.64], P3 ;  /* 0x180000005e197fae */ /* 0x0003e80009921850 */
[----:B------:R1:W-:Y:S01]  /*53f0*/  LDGSTS.E [R25+0x18400], desc[UR16][R64.64], P3 ;  /* 0x1840000040197fae */ /* 0x0003e20009921850 */
[----:B------:R-:W-:-:S03]  /*5400*/  ISETP.NE.U32.AND P1, PT, R231, RZ, PT ;  /* 0x000000ffe700720c */ /* 0x000fc60003f25070 */
[----:B------:R1:W-:Y:S01]  /*5410*/  LDGSTS.E [R25+0x18800], desc[UR16][R58.64], P3 ;  /* 0x188000003a197fae */ /* 0x0003e20009921850 */
[----:B------:R-:W-:-:S03]  /*5420*/  LOP3.LUT R231, R3, 0x40, RZ, 0x3c, !PT ;  /* 0x0000004003e77812 */ /* 0x000fc600078e3cff */
[----:B------:R1:W-:Y:S04]  /*5430*/  LDGSTS.E [R25+0x18c00], desc[UR16][R56.64], P3 ;  /* 0x18c0000038197fae */ /* 0x0003e80009921850 */
[----:B------:R1:W-:Y:S04]  /*5440*/  LDGSTS.E [R25+0x19000], desc[UR16][R162.64], P3 ;  /* 0x19000000a2197fae */ /* 0x0003e80009921850 */
[----:B------:R1:W-:Y:S04]  /*5450*/  LDGSTS.E [R25+0x19400], desc[UR16][R68.64], P3 ;  /* 0x1940000044197fae */ /* 0x0003e80009921850 */
[----:B------:R1:W-:Y:S01]  /*5460*/  LDGSTS.E [R25+0x19800], desc[UR16][R66.64], P3 ;  /* 0x1980000042197fae */ /* 0x0003e20009921850 */
[----:B------:R-:W-:-:S03]  /*5470*/  ISETP.NE.U32.AND P5, PT, R23, RZ, PT ;  /* 0x000000ff1700720c */ /* 0x000fc60003fa5070 */
[----:B------:R1:W-:Y:S01]  /*5480*/  LDGSTS.E [R25+0x19c00], desc[UR16][R50.64], P3 ;  /* 0x19c0000032197fae */ /* 0x0003e20009921850 */
[----:B------:R-:W-:-:S03]  /*5490*/  VIADD R23, R231, UR7 ;  /* 0x00000007e7177c36 */ /* 0x000fc60008000000 */
[----:B------:R1:W-:Y:S04]  /*54a0*/  LDGSTS.E [R24+0x18100], desc[UR16][R92.64], P3 ;  /* 0x181000005c187fae */ /* 0x0003e80009921850 */
[----:B------:R1:W-:Y:S04]  /*54b0*/  LDGSTS.E [R24+0x18500], desc[UR16][R36.64], P3 ;  /* 0x1850000024187fae */ /* 0x0003e80009921850 */
        /* <DEDUP_REMOVED lines=25> */
[----:B------:R-:W0:Y:S01]  /*5650*/  LDGDEPBAR ;  /* 0x00000000000079af */ /* 0x000e220000000000 */
[----:B------:R-:W-:Y:S01]  /*5660*/  BAR.SYNC.DEFER_BLOCKING 0x0 ;  /* 0x0000000000007b1d */ /* 0x000fe20000010000 */
[----:B------:R-:W-:-:S02]  /*5670*/  ISETP.NE.U32.AND P0, PT, R238, RZ, PT ;  /* 0x000000ffee00720c */ /* 0x000fc40003f05070 */
[----:B------:R-:W-:Y:S02]  /*5680*/  ISETP.NE.U32.AND P3, PT, R228, RZ, PT ;  /* 0x000000ffe400720c */ /* 0x000fe40003f65070 */
[----:B------:R-:W-:Y:S01]  /*5690*/  ISETP.NE.U32.AND P6, PT, R4, RZ, PT ;  /* 0x000000ff0400720c */ /* 0x000fe20003fc5070 */
[----:B------:R-:W-:Y:S01]  /*56a0*/  IMAD.SHL.U32 R4, R20, 0x40, RZ ;  /* 0x0000004014047824 */ /* 0x000fe200078e00ff */
[----:B------:R-:W4:Y:S03]  /*56b0*/  LDL.LU R240, [R1+0x14] ;  /* 0x0000140001f07983 */ /* 0x000f260000300800 */
[----:B--2---:R-:W-:Y:S01]  /*56c0*/  IMAD.WIDE R62, R4, 0x4, R62 ;  /* 0x00000004043e7825 */ /* 0x004fe200078e023e */
[----:B------:R-:W2:Y:S03]  /*56d0*/  LDL.LU R241, [R1+0x10] ;  /* 0x0000100001f17983 */ /* 0x000ea60000300800 */
[----:B------:R-:W-:-:S02]  /*56e0*/  @P0 LOP3.LUT R5, R5, 0x100000, RZ, 0xfc, !PT ;  /* 0x0010000005050812 */ /* 0x000fc400078efcff */
[----:B------:R-:W-:Y:S01]  /*56f0*/  ISETP.NE.U32.AND P0, PT, R229, RZ, PT ;  /* 0x000000ffe500720c */ /* 0x000fe20003f05070 */
[----:B------:R-:W-:Y:S01]  /*5700*/  @!PT LDS RZ, [RZ] ;  /* 0x00000000fffff984 */ /* 0x000fe20000000800 */
[----:B------:R-:W-:Y:S01]  /*5710*/  @!PT LDS RZ, [RZ] ;  /* 0x00000000fffff984 */ /* 0x000fe20000000800 */
[----:B------:R-:W-:Y:S01]  /*5720*/  @!PT LDS RZ, [RZ] ;  /* 0x00000000fffff984 */ /* 0x000fe20000000800 */
[----:B------:R2:W-:Y:S01]  /*5730*/  LDGSTS.E [R33+0x4000], desc[UR16][R62.64], P3 ;  /* 0x040000003e217fae */ /* 0x0005e20009921850 */
[----:B------:R-:W-:Y:S01]  /*5740*/  ISETP.NE.U32.AND P3, PT, R227, RZ, PT ;  /* 0x000000ffe300720c */ /* 0x000fe20003f65070 */
[----:B---3--:R-:W-:-:S04]  /*5750*/  IMAD.WIDE R158, R4, 0x4, R158 ;  /* 0x00000004049e7825 */ /* 0x008fc800078e029e */
[----:B----4-:R-:W-:-:S06]  /*5760*/  IMAD.WIDE R156, R4, 0x4, R156 ;  /* 0x00000004049c7825 */ /* 0x010fcc00078e029c */
[----:B------:R3:W-:Y:S01]  /*5770*/  LDGSTS.E [R33+0x4008], desc[UR16][R158.64], P0 ;  /* 0x040080009e217fae */ /* 0x0007e20008121850 */
[----:B------:R-:W-:-:S03]  /*5780*/  ISETP.NE.U32.AND P0, PT, R226, RZ, PT ;  /* 0x000000ffe200720c */ /* 0x000fc60003f05070 */
[----:B------:R4:W-:Y:S01]  /*5790*/  LDGSTS.E [R33+0x6000], desc[UR16][R156.64], P3 ;  /* 0x060000009c217fae */ /* 0x0009e20009921850 */
[----:B------:R-:W-:Y:S01]  /*57a0*/  ISETP.NE.U32.AND P3, PT, R225, RZ, PT ;  /* 0x000000ffe100720c */ /* 0x000fe20003f65070 */
[----:B------:R-:W-:-:S04]  /*57b0*/  IMAD.WIDE R154, R4, 0x4, R154 ;  /* 0x00000004049a7825 */ /* 0x000fc800078e029a */
[----:B-1----:R-:W-:-:S04]  /*57c0*/  IMAD.WIDE R152, R4, 0x4, R152 ;  /* 0x0000000404987825 */ /* 0x002fc800078e0298 */
[----:B------:R1:W-:Y:S01]  /*57d0*/  LDGSTS.E [R33+0x6008], desc[UR16][R154.64], P0 ;  /* 0x060080009a217fae */ /* 0x0003e20008121850 */
[----:B------:R-:W-:-:S03]  /*57e0*/  ISETP.NE.U32.AND P0, PT, R224, RZ, PT ;  /* 0x000000ffe000720c */ /* 0x000fc60003f05070 */
[----:B------:R1:W-:Y:S01]  /*57f0*/  LDGSTS.E [R32+0x4000], desc[UR16][R152.64], P3 ;  /* 0x0400000098207fae */ /* 0x0003e20009921850 */
[----:B------:R-:W-:Y:S01]  /*5800*/  ISETP.NE.U32.AND P3, PT, R223, RZ, PT ;  /* 0x000000ffdf00720c */ /* 0x000fe20003f65070 */
[----:B------:R-:W-:-:S04]  /*5810*/  IMAD.WIDE R150, R4, 0x4, R150 ;  /* 0x0000000404967825 */ /* 0x000fc800078e0296 */
[----:B------:R-:W-:-:S04]  /*5820*/  IMAD.WIDE R148, R4, 0x4, R148 ;  /* 0x0000000404947825 */ /* 0x000fc800078e0294 */
        /* <DEDUP_REMOVED lines=49> */
[----:B------:R-:W-:-:S03]  /*5b40*/  LOP3.LUT P0, RZ, R5, 0x100000, RZ, 0xc0, !PT ;  /* 0x0010000005ff7812 */ /* 0x000fc6000780c0ff */
[----:B------:R1:W-:Y:S01]  /*5b50*/  LDGSTS.E [R28+0x6000], desc[UR16][R114.64], P3 ;  /* 0x06000000721c7fae */ /* 0x0003e20009921850 */
[----:B------:R-:W-:Y:S01]  /*5b60*/  ISETP.NE.U32.AND P3, PT, R173, RZ, PT ;  /* 0x000000ffad00720c */ /* 0x000fe20003f65070 */
[----:B------:R-:W-:-:S04]  /*5b70*/  IMAD.WIDE R112, R4, 0x4, R112 ;  /* 0x0000000404707825 */ /* 0x000fc800078e0270 */
[----:B------:R-:W-:-:S04]  /*5b80*/  IMAD.WIDE R110, R4, 0x4, R110 ;  /* 0x00000004046e7825 */ /* 0x000fc800078e026e */
[----:B------:R1:W-:Y:S04]  /*5b90*/  LDGSTS.E [R28+0x6008], desc[UR16][R112.64], P0 ;  /* 0x06008000701c7fae */ /* 0x0003e80008121850 */
[----:B------:R1:W-:Y:S01]  /*5ba0*/  LDGSTS.E [R27+0x4000], desc[UR16][R110.64], P3 ;  /* 0x040000006e1b7fae */ /* 0x0003e20009921850 */
[----:B------:R-:W-:Y:S01]  /*5bb0*/  ISETP.NE.U32.AND P3, PT, R172, RZ, PT ;  /* 0x000000ffac00720c */ /* 0x000fe20003f65070 */
[----:B------:R-:W-:-:S04]  /*5bc0*/  IMAD.WIDE R108, R4, 0x4, R108 ;  /* 0x00000004046c7825 */ /* 0x000fc800078e026c */
[C---:B------:R-:W-:Y:S01]  /*5bd0*/  IMAD.WIDE R106, R4.reuse, 0x4, R106 ;  /* 0x00000004046a7825 */ /* 0x040fe200078e026a */
[----:B------:R1:W-:Y:S03]  /*5be0*/  LDGSTS.E [R27+0x4008], desc[UR16][R108.64], P1 ;  /* 0x040080006c1b7fae */ /* 0x0003e60008921850 */
[----:B------:R-:W-:-:S04]  /*5bf0*/  IMAD.WIDE R104, R4, 0x4, R104 ;  /* 0x0000000404687825 */ /* 0x000fc800078e0268 */
[----:B------:R1:W-:Y:S01]  /*5c00*/  LDGSTS.E [R27+0x6000], desc[UR16][R106.64], P3 ;  /* 0x060000006a1b7fae */ /* 0x0003e20009921850 */
[----:B------:R-:W-:-:S03]  /*5c10*/  ISETP.NE.U32.AND P3, PT, R170, RZ, PT ;  /* 0x000000ffaa00720c */ /* 0x000fc60003f65070 */
[----:B------:R1:W-:Y:S01]  /*5c20*/  LDGSTS.E [R27+0x6008], desc[UR16][R104.64], P2 ;  /* 0x06008000681b7fae */ /* 0x0003e20009121850 */
[C---:B------:R-:W-:Y:S01]  /*5c30*/  LOP3.LUT P2, RZ, R5.reuse, 0x20000, RZ, 0xc0, !PT ;  /* 0x0002000005ff7812 */ /* 0x040fe2000784c0ff */
[C---:B------:R-:W-:Y:S01]  /*5c40*/  IMAD.WIDE R102, R4.reuse, 0x4, R102 ;  /* 0x0000000404667825 */ /* 0x040fe200078e0266 */
[C---:B------:R-:W-:Y:S02]  /*5c50*/  LOP3.LUT P0, RZ, R5.reuse, 0x80000, RZ, 0xc0, !PT ;  /* 0x0008000005ff7812 */ /* 0x040fe4000780c0ff */
[----:B------:R-:W-:Y:S01]  /*5c60*/  LOP3.LUT P1, RZ, R5, 0x40000, RZ, 0xc0, !PT ;  /* 0x0004000005ff7812 */ /* 0x000fe2000782c0ff */
[----:B------:R-:W-:-:S04]  /*5c70*/  IMAD.WIDE R100, R4, 0x4, R100 ;  /* 0x0000000404647825 */ /* 0x000fc800078e0264 */
[----:B------:R-:W-:Y:S01]  /*5c80*/  IMAD.SHL.U32 R5, R21, 0x40, RZ ;  /* 0x0000004015057824 */ /* 0x000fe200078e00ff */
[----:B------:R1:W-:Y:S01]  /*5c90*/  LDGSTS.E [R26+0x4000], desc[UR16][R102.64], P3 ;  /* 0x04000000661a7fae */ /* 0x0003e20009921850 */
[----:B------:R-:W-:-:S03]  /*5ca0*/  IMAD.WIDE R98, R4, 0x4, R98 ;  /* 0x0000000404627825 */ /* 0x000fc600078e0262 */
[----:B------:R1:W-:Y:S01]  /*5cb0*/  LDGSTS.E [R26+0x4008], desc[UR16][R100.64], P4 ;  /* 0x04008000641a7fae */ /* 0x0003e2000a121850 */
[----:B------:R-:W-:-:S03]  /*5cc0*/  IMAD.WIDE R96, R4, 0x4, R96 ;  /* 0x0000000404607825 */ /* 0x000fc600078e0260 */
[----:B------:R1:W-:Y:S01]  /*5cd0*/  LDGSTS.E [R26+0x6000], desc[UR16][R98.64], P5 ;  /* 0x06000000621a7fae */ /* 0x0003e2000a921850 */
[----:B------:R-:W-:-:S03]  /*5ce0*/  IMAD.WIDE R94, R5, 0x4, R94 ;  /* 0x00000004055e7825 */ /* 0x000fc600078e025e */
[----:B------:R1:W-:Y:S01]  /*5cf0*/  LDGSTS.E [R26+0x6008], desc[UR16][R96.64], P6 ;  /* 0x06008000601a7fae */ /* 0x0003e2000b121850 */
[----:B------:R-:W-:-:S03]  /*5d00*/  IMAD.WIDE R64, R5, 0x4, R64 ;  /* 0x0000000405407825 */ /* 0x000fc600078e0240 */
[----:B------:R-:W0:Y:S01]  /*5d10*/  LDGDEPBAR ;  /* 0x00000000000079af */ /* 0x000e220000000000 */
[----:B------:R-:W-:-:S03]  /*5d20*/  IMAD.WIDE R58, R5, 0x4, R58 ;  /* 0x00000004053a7825 */ /* 0x000fc600078e023a */
        /* <DEDUP_REMOVED lines=58> */
[----:B------:R1:W-:Y:S04]  /*60d0*/  LDGSTS.E [R22+0x1d700], desc[UR16][R80.64], P2 ;  /* 0x1d70000050167fae */ /* 0x0003e80009121850 */
[----:B------:R1:W-:Y:S04]  /*60e0*/  LDGSTS.E [R22+0x1db00], desc[UR16][R82.64], P2 ;  /* 0x1db0000052167fae */ /* 0x0003e80009121850 */
[----:B------:R1:W-:Y:S04]  /*60f0*/  LDGSTS.E [R22+0x1df00], desc[UR16][R78.64], P2 ;  /* 0x1df000004e167fae */ /* 0x0003e80009121850 */
[----:B------:R-:W0:Y:S01]  /*6100*/  LDGDEPBAR ;  /* 0x00000000000079af */ /* 0x000e220000000000 */
[----:B------:R-:W-:-:S02]  /*6110*/  ISETP.NE.U32.AND P4, PT, R165, RZ, PT ;  /* 0x000000ffa500720c */ /* 0x000fc40003f85070 */
[----:B------:R-:W-:Y:S01]  /*6120*/  ISETP.NE.U32.AND P3, PT, R164, RZ, PT ;  /* 0x000000ffa400720c */ /* 0x000fe20003f65070 */
[C---:B--2---:R-:W-:Y:S01]  /*6130*/  IMAD.WIDE R62, R4.reuse, 0x4, R62 ;  /* 0x00000004043e7825 */ /* 0x044fe200078e023e */
[----:B------:R-:W-:Y:S03]  /*6140*/  BAR.SYNC.DEFER_BLOCKING 0x0 ;  /* 0x0000000000007b1d */ /* 0x000fe60000010000 */
[----:B---3--:R-:W-:-:S04]  /*6150*/  IMAD.WIDE R158, R4, 0x4, R158 ;  /* 0x00000004049e7825 */ /* 0x008fc800078e029e */
[----:B----4-:R-:W-:-:S04]  /*6160*/  IMAD.WIDE R156, R4, 0x4, R156 ;  /* 0x00000004049c7825 */ /* 0x010fc800078e029c */
[----:B-1----:R-:W-:Y:S01]  /*6170*/  IMAD.WIDE R154, R4, 0x4, R154 ;  /* 0x00000004049a7825 */ /* 0x002fe200078e029a */
[----:B------:R-:W-:Y:S01]  /*6180*/  @!PT LDS RZ, [RZ] ;  /* 0x00000000fffff984 */ /* 0x000fe20000000800 */
[----:B------:R-:W-:Y:S01]  /*6190*/  @!PT LDS RZ, [RZ] ;  /* 0x00000000fffff984 */ /* 0x000fe20000000800 */
[----:B------:R-:W-:Y:S01]  /*61a0*/  @!PT LDS RZ, [RZ] ;  /* 0x00000000fffff984 */ /* 0x000fe20000000800 */
[----:B------:R1:W-:Y:S01]  /*61b0*/  LDGSTS.E [R33+0x8000], desc[UR16][R62.64], P4 ;  /* 0x080000003e217fae */ /* 0x0003e2000a121850 */
[----:B------:R-:W-:-:S03]  /*61c0*/  ISETP.NE.U32.AND P4, PT, R166, RZ, PT ;  /* 0x000000ffa600720c */ /* 0x000fc60003f85070 */
[----:B------:R2:W-:Y:S01]  /*61d0*/  LDGSTS.E [R33+0x8008], desc[UR16][R158.64], P3 ;  /* 0x080080009e217fae */ /* 0x0005e20009921850 */
[----:B------:R-:W-:-:S09]  /*61e0*/  ISETP.NE.U32.AND P3, PT, R167, RZ, PT ;  /* 0x000000ffa700720c */ /* 0x000fd20003f65070 */
        /* <DEDUP_REMOVED lines=15> */
[----:B------:R-:W-:-:S03]  /*62e0*/  ISETP.NE.U32.AND P3, PT, R247, RZ, PT ;  /* 0x000000fff700720c */ /* 0x000fc60003f65070 */
[----:B------:R-:W2:Y:S01]  /*62f0*/  LDL.LU R247, [R1+0x20] ;  /* 0x0000200001f77983 */ /* 0x000ea20000300800 */
[----:B------:R-:W-:-:S04]  /*6300*/  IMAD.WIDE R144, R4, 0x4, R144 ;  /* 0x0000000404907825 */ /* 0x000fc800078e0290 */
[----:B------:R-:W-:Y:S01]  /*6310*/  IMAD.WIDE R142, R4, 0x4, R142 ;  /* 0x00000004048e7825 */ /* 0x000fe200078e028e */
[----:B------:R4:W-:Y:S01]  /*6320*/  LDGSTS.E [R31+0x8000], desc[UR16][R144.64], P4 ;  /* 0x08000000901f7fae */ /* 0x0009e2000a121850 */
[----:B------:R-:W-:-:S03]  /*6330*/  ISETP.NE.U32.AND P4, PT, R246, RZ, PT ;  /* 0x000000fff600720c */ /* 0x000fc60003f85070 */
[----:B------:R4:W-:Y:S01]  /*6340*/  LDGSTS.E [R31+0x8008], desc[UR16][R142.64], P3 ;  /* 0x080080008e1f7fae */ /* 0x0009e20009921850 */
[----:B------:R-:W-:-:S03]  /*6350*/  ISETP.NE.U32.AND P3, PT, R250, RZ, PT ;  /* 0x000000fffa00720c */ /* 0x000fc60003f65070 */
[----:B------:R-:W3:Y:S04]  /*6360*/  LDL.LU R246, [R1+0x24] ;  /* 0x0000240001f67983 */ /* 0x000ee80000300800 */
[----:B------:R-:W4:Y:S01]  /*6370*/  LDL.LU R250, [R1+0x28] ;  /* 0x0000280001fa7983 */ /* 0x000f220000300800 */
[----:B------:R-:W-:-:S05]  /*6380*/  IMAD.WIDE R138, R4, 0x4, R138 ;  /* 0x00000004048a7825 */ /* 0x000fca00078e028a */
[----:B------:R1:W-:Y:S01]  /*6390*/  LDGSTS.E [R31+0xa000], desc[UR16][R138.64], P4 ;  /* 0x0a0000008a1f7fae */ /* 0x0003e2000a121850 */
[----:B------:R-:W-:-:S03]  /*63a0*/  ISETP.NE.U32.AND P4, PT, R249, RZ, PT ;  /* 0x000000fff900720c */ /* 0x000fc60003f85070 */
[----:B------:R-:W4:Y:S04]  /*63b0*/  LDL.LU R249, [R1+0x2c] ;  /* 0x00002c0001f97983 */ /* 0x000f280000300800 */
[----:B------:R-:W4:Y:S04]  /*63c0*/  LDL.LU R236, [R1+0x30] ;  /* 0x0000300001ec7983 */ /* 0x000f280000300800 */
[----:B------:R-:W4:Y:S01]  /*63d0*/  LDL.LU R235, [R1+0x38] ;  /* 0x0000380001eb7983 */ /* 0x000f220000300800 */
[----:B------:R-:W-:-:S03]  /*63e0*/  IMAD.WIDE R136, R4, 0x4, R136 ;  /* 0x0000000404887825 */ /* 0x000fc600078e0288 */
[----:B------:R-:W4:Y:S04]  /*63f0*/  LDL.LU R238, [R1+0x3c] ;  /* 0x00003c0001ee7983 */ /* 0x000f280000300800 */
[----:B------:R1:W-:Y:S01]  /*6400*/  LDGSTS.E [R31+0xa008], desc[UR16][R136.64], P3 ;  /* 0x0a008000881f7fae */ /* 0x0003e20009921850 */
[----:B------:R-:W-:-:S03]  /*6410*/  ISETP.NE.U32.AND P3, PT, R241, RZ, PT ;  /* 0x000000fff100720c */ /* 0x000fc60003f65070 */
[----:B------:R-:W4:Y:S01]  /*6420*/  LDL.LU R241, [R1+0x40] ;  /* 0x0000400001f17983 */ /* 0x000f220000300800 */
[----:B------:R-:W-:-:S04]  /*6430*/  IMAD.WIDE R134, R4, 0x4, R134 ;  /* 0x0000000404867825 */ /* 0x000fc800078e0286 */
[----:B------:R-:W-:Y:S01]  /*6440*/  IMAD.WIDE R132, R4, 0x4, R132 ;  /* 0x0000000404847825 */ /* 0x000fe200078e0284 */
[----:B------:R1:W-:Y:S01]  /*6450*/  LDGSTS.E [R30+0x8000], desc[UR16][R134.64], P4 ;  /* 0x08000000861e7fae */ /* 0x0003e2000a121850 */
[----:B------:R-:W-:-:S03]  /*6460*/  ISETP.NE.U32.AND P4, PT, R240, RZ, PT ;  /* 0x000000fff000720c */ /* 0x000fc60003f85070 */
[----:B------:R1:W-:Y:S01]  /*6470*/  LDGSTS.E [R30+0x8008], desc[UR16][R132.64], P3 ;  /* 0x08008000841e7fae */ /* 0x0003e20009921850 */
[----:B------:R-:W-:-:S03]  /*6480*/  ISETP.NE.U32.AND P3, PT, R244, RZ, PT ;  /* 0x000000fff400720c */ /* 0x000fc60003f65070 */
[----:B------:R-:W4:Y:S04]  /*6490*/  LDL.LU R240, [R1+0x44] ;  /* 0x0000440001f07983 */ /* 0x000f280000300800 */
[----:B------:R-:W4:Y:S01]  /*64a0*/  LDL.LU R244, [R1+0x48] ;  /* 0x0000480001f47983 */ /* 0x000f220000300800 */
[----:B------:R-:W-:-:S04]  /*64b0*/  IMAD.WIDE R130, R4, 0x4, R130 ;  /* 0x0000000404827825 */ /* 0x000fc800078e0282 */
[----:B------:R-:W-:Y:S01]  /*64c0*/  IMAD.WIDE R128, R4, 0x4, R128 ;  /* 0x0000000404807825 */ /* 0x000fe200078e0280 */
[----:B------:R1:W-:Y:S01]  /*64d0*/  LDGSTS.E [R30+0xa000], desc[UR16][R130.64], P4 ;  /* 0x0a000000821e7fae */ /* 0x0003e2000a121850 */
[----:B------:R-:W-:-:S03]  /*64e0*/  ISETP.NE.U32.AND P4, PT, R243, RZ, PT ;  /* 0x000000fff300720c */ /* 0x000fc60003f85070 */
[----:B------:R1:W-:Y:S04]  /*64f0*/  LDGSTS.E [R30+0xa008], desc[UR16][R128.64], P3 ;  /* 0x0a008000801e7fae */ /* 0x0003e80009921850 */
[----:B------:R-:W4:Y:S01]  /*6500*/  LDL.LU R243, [R1+0x4c] ;  /* 0x00004c0001f37983 */ /* 0x000f220000300800 */
[----:B------:R-:W-:-:S04]  /*6510*/  IMAD.WIDE R126, R4, 0x4, R126 ;  /* 0x00000004047e7825 */ /* 0x000fc800078e027e */
[C---:B------:R-:W-:Y:S01]  /*6520*/  IMAD.WIDE R124, R4.reuse, 0x4, R124 ;  /* 0x00000004047c7825 */ /* 0x040fe200078e027c */
[----:B------:R1:W-:Y:S03]  /*6530*/  LDGSTS.E [R29+0x8000], desc[UR16][R126.64], P4 ;  /* 0x080000007e1d7fae */ /* 0x0003e6000a121850 */
[----:B------:R-:W-:Y:S01]  /*6540*/  IMAD.WIDE R122, R4, 0x4, R122 ;  /* 0x00000004047a7825 */ /* 0x000fe200078e027a */
[----:B--2---:R-:W-:Y:S02]  /*6550*/  ISETP.NE.U32.AND P3, PT, R247, RZ, PT ;  /* 0x000000fff700720c */ /* 0x004fe40003f65070 */
[----:B------:R-:W2:Y:S11]  /*6560*/  LDL.LU R247, [R1+0x50] ;  /* 0x0000500001f77983 */ /* 0x000eb60000300800 */
[----:B------:R1:W-:Y:S01]  /*6570*/  LDGSTS.E [R29+0x8008], desc[UR16][R124.64], P3 ;  /* 0x080080007c1d7fae */ /* 0x0003e20009921850 */
[----:B---3--:R-:W-:-:S03]  /*6580*/  ISETP.NE.U32.AND P4, PT, R246, RZ, PT ;  /* 0x000000fff600720c */ /* 0x008fc60003f85070 */
[----:B------:R-:W3:Y:S01]  /*6590*/  LDL.LU R246, [R1+0x54] ;  /* 0x0000540001f67983 */ /* 0x000ee20000300800 */
[----:B----4-:R-:W-:-:S03]  /*65a0*/  ISETP.NE.U32.AND P3, PT, R250, RZ, PT ;  /* 0x000000fffa00720c */ /* 0x010fc60003f65070 */
[----:B------:R-:W4:Y:S06]  /*65b0*/  LDL.LU R250, [R1+0x5c] ;  /* 0x00005c0001fa7983 */ /* 0x000f2c0000300800 */
        /* <DEDUP_REMOVED lines=26> */
[----:B------:R-:W-:-:S04]  /*6760*/  IMAD.WIDE R104, R4, 0x4, R104 ;  /* 0x0000000404687825 */ /* 0x000fc800078e0268 */
[----:B------:R-:W-:-:S05]  /*6770*/  IMAD.WIDE R102, R4, 0x4, R102 ;  /* 0x0000000404667825 */ /* 0x000fca00078e0266 */
[----:B------:R1:W-:Y:S01]  /*6780*/  LDGSTS.E [R27+0xa008], desc[UR16][R104.64], P3 ;  /* 0x0a008000681b7fae */ /* 0x0003e20009921850 */
[----:B------:R-:W-:Y:S01]  /*6790*/  IMAD.WIDE R100, R4, 0x4, R100 ;  /* 0x0000000404647825 */ /* 0x000fe200078e0264 */
[----:B--2---:R-:W-:-:S13]  /*67a0*/  ISETP.NE.U32.AND P4, PT, R247, RZ, PT ;  /* 0x000000fff700720c */ /* 0x004fda0003f85070 */
[----:B------:R2:W-:Y:S01]  /*67b0*/  LDGSTS.E [R26+0x8000], desc[UR16][R102.64], P4 ;  /* 0x08000000661a7fae */ /* 0x0005e2000a121850 */
[----:B---3--:R-:W-:-:S03]  /*67c0*/  ISETP.NE.U32.AND P3, PT, R246, RZ, PT ;  /* 0x000000fff600720c */ /* 0x008fc60003f65070 */
[----:B------:R-:W3:Y:S01]  /*67d0*/  LDL.LU R246, [R1+0xe4] ;  /* 0x0000e40001f67983 */ /* 0x000ee20000300800 */
[----:B----4-:R-:W-:-:S03]  /*67e0*/  ISETP.NE.U32.AND P4, PT, R250, RZ, PT ;  /* 0x000000fffa00720c */ /* 0x010fc60003f85070 */
[----:B------:R-:W4:Y:S06]  /*67f0*/  LDL.LU R250, [R1+0xdc] ;  /* 0x0000dc0001fa7983 */ /* 0x000f2c0000300800 */
[----:B------:R2:W-:Y:S01]  /*6800*/  LDGSTS.E [R26+0x8008], desc[UR16][R100.64], P3 ;  /* 0x08008000641a7fae */ /* 0x0005e20009921850 */
[----:B------:R-:W-:-:S03]  /*6810*/  ISETP.NE.U32.AND P3, PT, R249, RZ, PT ;  /* 0x000000fff900720c */ /* 0x000fc60003f65070 */
[----:B------:R-:W2:Y:S01]  /*6820*/  LDL.LU R249, [R1+0xe0] ;  /* 0x0000e00001f97983 */ /* 0x000ea20000300800 */
[----:B------:R-:W-:-:S04]  /*6830*/  IMAD.WIDE R98, R4, 0x4, R98 ;  /* 0x0000000404627825 */ /* 0x000fc800078e0262 */
[C---:B------:R-:W-:Y:S01]  /*6840*/  IMAD.WIDE R96, R4.reuse, 0x4, R96 ;  /* 0x0000000404607825 */ /* 0x040fe200078e0260 */
[----:B------:R2:W-:Y:S03]  /*6850*/  LDGSTS.E [R26+0xa000], desc[UR16][R98.64], P4 ;  /* 0x0a000000621a7fae */ /* 0x0005e6000a121850 */
[C---:B------:R-:W-:Y:S01]  /*6860*/  IMAD.WIDE R94, R5.reuse, 0x4, R94 ;  /* 0x00000004055e7825 */ /* 0x040fe200078e025e */
[----:B------:R2:W-:Y:S03]  /*6870*/  LDGSTS.E [R26+0xa008], desc[UR16][R96.64], P3 ;  /* 0x0a008000601a7fae */ /* 0x0005e60009921850 */
[C---:B------:R-:W-:Y:S01]  /*6880*/  IMAD.WIDE R64, R5.reuse, 0x4, R64 ;  /* 0x0000000405407825 */ /* 0x040fe200078e0240 */
[----:B------:R-:W0:Y:S03]  /*6890*/  LDGDEPBAR ;  /* 0x00000000000079af */ /* 0x000e260000000000 */
[C---:B------:R-:W-:Y:S01]  /*68a0*/  IMAD.WIDE R58, R5.reuse, 0x4, R58 ;  /* 0x00000004053a7825 */ /* 0x040fe200078e023a */
[----:B------:R2:W-:Y:S03]  /*68b0*/  LDGSTS.E [R25+0x20000], desc[UR16][R94.64], P1 ;  /* 0x200000005e197fae */ /* 0x0005e60008921850 */
        /* <DEDUP_REMOVED lines=56> */
[----:B------:R-:W-:Y:S01]  /*6c40*/  IMAD.WIDE R78, R5, 0x4, R78 ;  /* 0x00000004054e7825 */ /* 0x000fe200078e024e */
[----:B------:R2:W-:Y:S04]  /*6c50*/  LDGSTS.E [R22+0x21700], desc[UR16][R80.64], P1 ;  /* 0x2170000050167fae */ /* 0x0005e80008921850 */
[----:B------:R2:W-:Y:S04]  /*6c60*/  LDGSTS.E [R22+0x21b00], desc[UR16][R82.64], P1 ;  /* 0x21b0000052167fae */ /* 0x0005e80008921850 */
[----:B------:R2:W-:Y:S04]  /*6c70*/  LDGSTS.E [R22+0x21f00], desc[UR16][R78.64], P1 ;  /* 0x21f000004e167fae */ /* 0x0005e80008921850 */
[----:B------:R-:W0:Y:S01]  /*6c80*/  LDGDEPBAR ;  /* 0x00000000000079af */ /* 0x000e220000000000 */
[----:B-1----:R-:W-:-:S04]  /*6c90*/  IMAD.WIDE R62, R4, 0x4, R62 ;  /* 0x00000004043e7825 */ /* 0x002fc800078e023e */
[----:B------:R-:W-:-:S04]  /*6ca0*/  IMAD.WIDE R158, R4, 0x4, R158 ;  /* 0x00000004049e7825 */ /* 0x000fc800078e029e */
        /* <DEDUP_REMOVED lines=9> */
[----:B------:R-:W-:Y:S01]  /*6d40*/  IMAD.WIDE R136, R4, 0x4, R136 ;  /* 0x0000000404887825 */ /* 0x000fe200078e0288 */
[----:B---3--:R-:W-:Y:S01]  /*6d50*/  ISETP.NE.U32.AND P4, PT, R246, RZ, PT ;  /* 0x000000fff600720c */ /* 0x008fe20003f85070 */
[----:B------:R-:W-:Y:S01]  /*6d60*/  BAR.SYNC.DEFER_BLOCKING 0x0 ;  /* 0x0000000000007b1d */ /* 0x000fe20000010000 */
[----:B----4-:R-:W-:-:S11]  /*6d70*/  ISETP.NE.U32.AND P3, PT, R250, RZ, PT ;  /* 0x000000fffa00720c */ /* 0x010fd60003f65070 */
[----:B------:R-:W-:Y:S01]  /*6d80*/  @!PT LDS RZ, [RZ] ;  /* 0x00000000fffff984 */ /* 0x000fe20000000800 */
[----:B------:R-:W-:Y:S01]  /*6d90*/  @!PT LDS RZ, [RZ] ;  /* 0x00000000fffff984 */ /* 0x000fe20000000800 */
[----:B------:R-:W-:Y:S01]  /*6da0*/  @!PT LDS RZ, [RZ] ;  /* 0x00000000fffff984 */ /* 0x000fe20000000800 */
[----:B------:R1:W-:Y:S01]  /*6db0*/  LDGSTS.E [R33+0xc000], desc[UR16][R62.64], P4 ;  /* 0x0c0000003e217fae */ /* 0x0003e2000a121850 */
[----:B--2---:R-:W-:-:S03]  /*6dc0*/  ISETP.NE.U32.AND P4, PT, R249, RZ, PT ;  /* 0x000000fff900720c */ /* 0x004fc60003f85070 */
[----:B------:R2:W-:Y:S01]  /*6dd0*/  LDGSTS.E [R33+0xc008], desc[UR16][R158.64], P3 ;  /* 0x0c0080009e217fae */ /* 0x0005e20009921850 */
[----:B------:R-:W-:Y:S01]  /*6de0*/  ISETP.NE.U32.AND P3, PT, R140, RZ, PT ;  /* 0x000000ff8c00720c */ /* 0x000fe20003f65070 */
[----:B------:R-:W-:-:S04]  /*6df0*/  IMAD.WIDE R134, R4, 0x4, R134 ;  /* 0x0000000404867825 */ /* 0x000fc800078e0286 */
        /* <DEDUP_REMOVED lines=25> */
[----:B------:R-:W-:Y:S01]  /*6f90*/  LDGSTS.E [R31+0xc008], desc[UR16][R142.64], P3 ;  /* 0x0c0080008e1f7fae */ /* 0x000fe20009921850 */
[----:B------:R-:W-:Y:S01]  /*6fa0*/  ISETP.NE.U32.AND P3, PT, R180, RZ, PT ;  /* 0x000000ffb400720c */ /* 0x000fe20003f65070 */
[----:B------:R-:W-:-:S04]  /*6fb0*/  IMAD.WIDE R110, R4, 0x4, R110 ;  /* 0x00000004046e7825 */ /* 0x000fc800078e026e */
[----:B------:R-:W-:-:S04]  /*6fc0*/  IMAD.WIDE R108, R4, 0x4, R108 ;  /* 0x00000004046c7825 */ /* 0x000fc800078e026c */
[----:B------:R-:W-:Y:S01]  /*6fd0*/  IMAD.WIDE R106, R4, 0x4, R106 ;  /* 0x00000004046a7825 */ /* 0x000fe200078e026a */
[----:B------:R-:W-:Y:S01]  /*6fe0*/  LDGSTS.E [R31+0xe000], desc[UR16][R138.64], P4 ;  /* 0x0e0000008a1f7fae */ /* 0x000fe2000a121850 */
        /* <DEDUP_REMOVED lines=9> */
[----:B------:R-:W-:Y:S02]  /*7080*/  ISETP.NE.U32.AND P3, PT, R184, RZ, PT ;  /* 0x000000ffb800720c */ /* 0x000fe40003f65070 */
[----:B------:R-:W-:Y:S01]  /*7090*/  ISETP.NE.U32.AND P1, PT, R201, RZ, PT ;  /* 0x000000ffc900720c */ /* 0x000fe20003f25070 */
[C---:B------:R-:W-:Y:S01]  /*70a0*/  IMAD.WIDE R98, R4.reuse, 0x4, R98 ;  /* 0x0000000404627825 */ /* 0x040fe200078e0262 */
[----:B------:R-:W4:Y:S03]  /*70b0*/  LDL.LU R140, [R1+0x178] ;  /* 0x00017800018c7983 */ /* 0x000f260000300800 */
[----:B------:R-:W-:Y:S01]  /*70c0*/  IMAD.WIDE R96, R4, 0x4, R96 ;  /* 0x0000000404607825 */ /* 0x000fe200078e0260 */
[----:B------:R-:W4:Y:S04]  /*70d0*/  LDL.LU R208, [R1+0x174] ;  /* 0x0001740001d07983 */ /* 0x000f280000300800 */
[----:B------:R-:W-:Y:S01]  /*70e0*/  LDGSTS.E [R30+0xe000], desc[UR16][R130.64], P4 ;  /* 0x0e000000821e7fae */ /* 0x000fe2000a121850 */
[----:B------:R-:W-:-:S03]  /*70f0*/  ISETP.NE.U32.AND P4, PT, R185, RZ, PT ;  /* 0x000000ffb900720c */ /* 0x000fc60003f85070 */
[----:B------:R-:W-:Y:S01]  /*7100*/  LDGSTS.E [R30+0xe008], desc[UR16][R128.64], P3 ;  /* 0x0e008000801e7fae */ /* 0x000fe20009921850 */
[----:B------:R-:W-:Y:S01]  /*7110*/  ISETP.NE.U32.AND P3, PT, R186, RZ, PT ;  /* 0x000000ffba00720c */ /* 0x000fe20003f65070 */
[C---:B------:R-:W-:Y:S02]  /*7120*/  IMAD.WIDE R94, R5.reuse, 0x4, R94 ;  /* 0x00000004055e7825 */ /* 0x040fe400078e025e */
[----:B------:R-:W5:Y:S02]  /*7130*/  LDL.LU R6, [R1+0x170] ;  /* 0x0001700001067983 */ /* 0x000f640000300800 */
[----:B------:R-:W-:Y:S02]  /*7140*/  IMAD.WIDE R64, R5, 0x4, R64 ;  /* 0x0000000405407825 */ /* 0x000fe400078e0240 */
[----:B------:R-:W5:Y:S04]  /*7150*/  LDL.LU R141, [R1+0x16c] ;  /* 0x00016c00018d7983 */ /* 0x000f680000300800 */
        /* <DEDUP_REMOVED lines=54> */
[C---:B------:R-:W-:Y:S02]  /*74c0*/  IMAD.WIDE R48, R5.reuse, 0x4, R48 ;  /* 0x0000000405307825 */ /* 0x040fe400078e0230 */
[----:B------:R-:W5:Y:S04]  /*74d0*/  LDL.LU R189, [R1+0x134] ;  /* 0x0001340001bd7983 */ /* 0x000f680000300800 */
[----:B------:R-:W-:Y:S04]  /*74e0*/  LDGSTS.E [R26+0xe000], desc[UR16][R98.64], P4 ;  /* 0x0e000000621a7fae */ /* 0x000fe8000a121850 */
[----:B------:R-:W-:Y:S04]  /*74f0*/  LDGSTS.E [R26+0xe008], desc[UR16][R96.64], P3 ;  /* 0x0e008000601a7fae */ /* 0x000fe80009921850 */
[----:B------:R-:W0:Y:S04]  /*7500*/  LDGDEPBAR ;  /* 0x00000000000079af */ /* 0x000e280000000000 */
[----:B------:R-:W-:Y:S04]  /*7510*/  LDGSTS.E [R25+0x24000], desc[UR16][R94.64], P1 ;  /* 0x240000005e197fae */ /* 0x000fe80008921850 */
[----:B------:R-:W-:Y:S04]  /*7520*/  LDGSTS.E [R25+0x24400], desc[UR16][R64.64], P1 ;  /* 0x2440000040197fae */ /* 0x000fe80008921850 */
[----:B------:R-:W-:Y:S04]  /*7530*/  LDGSTS.E [R25+0x24800], desc[UR16][R58.64], P1 ;  /* 0x248000003a197fae */ /* 0x000fe80008921850 */
[----:B------:R-:W-:Y:S04]  /*7540*/  LDGSTS.E [R25+0x24c00], desc[UR16][R56.64], P1 ;  /* 0x24c0000038197fae */ /* 0x000fe80008921850 */
[----:B------:R-:W-:Y:S04]  /*7550*/  LDGSTS.E [R25+0x25000], desc[UR16][R162.64], P1 ;  /* 0x25000000a2197fae */ /* 0x000fe80008921850 */
[----:B------:R-:W-:Y:S04]  /*7560*/  LDGSTS.E [R25+0x25400], desc[UR16][R68.64], P1 ;  /* 0x2540000044197fae */ /* 0x000fe80008921850 */
[----:B------:R-:W-:Y:S04]  /*7570*/  LDGSTS.E [R25+0x25800], desc[UR16][R66.64], P1 ;  /* 0x2580000042197fae */ /* 0x000fe80008921850 */
[----:B------:R-:W-:Y:S01]  /*7580*/  LDGSTS.E [R25+0x25c00], desc[UR16][R50.64], P1 ;  /* 0x25c0000032197fae */ /* 0x000fe20008921850 */
[----:B------:R-:W-:-:S03]  /*7590*/  IMAD.WIDE R90, R5, 0x4, R90 ;  /* 0x00000004055a7825 */ /* 0x000fc600078e025a */
        /* <DEDUP_REMOVED lines=30> */
[----:B------:R-:W-:Y:S04]  /*7780*/  LDGSTS.E [R23+0x25e00], desc[UR16][R38.64], P1 ;  /* 0x25e0000026177fae */ /* 0x000fe80008921850 */
        /* <DEDUP_REMOVED lines=8> */
[----:B------:R-:W0:Y:S01]  /*7810*/  LDGDEPBAR ;  /* 0x00000000000079af */ /* 0x000e220000000000 */
[----:B------:R-:W-:Y:S01]  /*7820*/  ISETP.NE.U32.AND P3, PT, R202, RZ, PT ;  /* 0x000000ffca00720c */ /* 0x000fe20003f65070 */
[C---:B-1----:R-:W-:Y:S01]  /*7830*/  IMAD.WIDE R62, R4.reuse, 0x4, R62 ;  /* 0x00000004043e7825 */ /* 0x042fe200078e023e */
[----:B------:R-:W-:Y:S03]  /*7840*/  BAR.SYNC.DEFER_BLOCKING 0x0 ;  /* 0x0000000000007b1d */ /* 0x000fe60000010000 */
[----:B--2---:R-:W-:Y:S01]  /*7850*/  IMAD.WIDE R158, R4, 0x4, R158 ;  /* 0x00000004049e7825 */ /* 0x004fe200078e029e */
[----:B------:R-:W-:-:S02]  /*7860*/  ISETP.NE.U32.AND P4, PT, R204, RZ, PT ;  /* 0x000000ffcc00720c */ /* 0x000fc40003f85070 */
[----:B------:R-:W5:Y:S04]  /*7870*/  LDL.LU R190, [R1+0x130] ;  /* 0x0001300001be7983 */ /* 0x000f680000300800 */
[----:B------:R-:W5:Y:S04]  /*7880*/  LDL.LU R191, [R1+0x12c] ;  /* 0x00012c0001bf7983 */ /* 0x000f680000300800 */
[----:B------:R-:W5:Y:S04]  /*7890*/  LDL.LU R192, [R1+0x128] ;  /* 0x0001280001c07983 */ /* 0x000f680000300800 */
[----:B------:R-:W5:Y:S04]  /*78a0*/  LDL.LU R193, [R1+0x124] ;  /* 0x0001240001c17983 */ /* 0x000f680000300800 */
[----:B------:R-:W-:Y:S01]  /*78b0*/  @!PT LDS RZ, [RZ] ;  /* 0x00000000fffff984 */ /* 0x000fe20000000800 */
[----:B------:R-:W-:Y:S01]  /*78c0*/  @!PT LDS RZ, [RZ] ;  /* 0x00000000fffff984 */ /* 0x000fe20000000800 */
[----:B------:R-:W-:Y:S01]  /*78d0*/  @!PT LDS RZ, [RZ] ;  /* 0x00000000fffff984 */ /* 0x000fe20000000800 */
[----:B------:R-:W-:Y:S01]  /*78e0*/  LDGSTS.E [R33+0x10000], desc[UR16][R62.64], P3 ;  /* 0x100000003e217fae */ /* 0x000fe20009921850 */
[----:B------:R-:W-:-:S03]  /*78f0*/  ISETP.NE.U32.AND P3, PT, R203, RZ, PT ;  /* 0x000000ffcb00720c */ /* 0x000fc60003f65070 */
[----:B------:R-:W5:Y:S04]  /*7900*/  LDL.LU R194, [R1+0x120] ;  /* 0x0001200001c27983 */ /* 0x000f680000300800 */
[----:B------:R-:W5:Y:S01]  /*7910*/  LDL.LU R195, [R1+0x11c] ;  /* 0x00011c0001c37983 */ /* 0x000f620000300800 */
[----:B---3--:R-:W-:-:S03]  /*7920*/  IMAD.WIDE R156, R4, 0x4, R156 ;  /* 0x00000004049c7825 */ /* 0x008fc600078e029c */
[----:B------:R-:W5:Y:S04]  /*7930*/  LDL.LU R196, [R1+0x118] ;  /* 0x0001180001c47983 */ /* 0x000f680000300800 */
[----:B------:R-:W-:Y:S01]  /*7940*/  LDGSTS.E [R33+0x10008], desc[UR16][R158.64], P3 ;  /* 0x100080009e217fae */ /* 0x000fe20009921850 */
[----:B------:R-:W-:-:S03]  /*7950*/  ISETP.NE.U32.AND P3, PT, R205, RZ, PT ;  /* 0x000000ffcd00720c */ /* 0x000fc60003f65070 */
[----:B------:R-:W5:Y:S01]  /*7960*/  LDL.LU R197, [R1+0x114] ;  /* 0x0001140001c57983 */ /* 0x000f620000300800 */
[----:B----4-:R-:W-:-:S03]  /*7970*/  IMAD.WIDE R154, R4, 0x4, R154 ;  /* 0x00000004049a7825 */ /* 0x010fc600078e029a */
[----:B------:R-:W5:Y:S04]  /*7980*/  LDL.LU R198, [R1+0x110] ;  /* 0x0001100001c67983 */ /* 0x000f680000300800 */
[----:B------:R-:W5:Y:S04]  /*7990*/  LDL.LU R199, [R1+0x10c] ;  /* 0x00010c0001c77983 */ /* 0x000f680000300800 */
[----:B------:R-:W5:Y:S04]  /*79a0*/  LDL.LU R200, [R1+0x108] ;  /* 0x0001080001c87983 */ /* 0x000f680000300800 */
[----:B------:R-:W5:Y:S04]  /*79b0*/  LDL.LU R201, [R1+0x104] ;  /* 0x0001040001c97983 */ /* 0x000f680000300800 */
[----:B------:R-:W5:Y:S04]  /*79c0*/  LDL.LU R202, [R1+0x100] ;  /* 0x0001000001ca7983 */ /* 0x000f680000300800 */
[----:B------:R-:W5:Y:S04]  /*79d0*/  LDL.LU R203, [R1+0xfc] ;  /* 0x0000fc0001cb7983 */ /* 0x000f680000300800 */
[----:B------:R-:W5:Y:S04]  /*79e0*/  LDL.LU R204, [R1+0xf8] ;  /* 0x0000f80001cc7983 */ /* 0x000f680000300800 */
[----:B------:R-:W-:Y:S01]  /*79f0*/  LDGSTS.E [R33+0x12000], desc[UR16][R156.64], P4 ;  /* 0x120000009c217fae */ /* 0x000fe2000a121850 */
[----:B------:R-:W-:-:S03]  /*7a00*/  ISETP.NE.U32.AND P4, PT, R206, RZ, PT ;  /* 0x000000ffce00720c */ /* 0x000fc60003f85070 */
[----:B------:R-:W5:Y:S04]  /*7a10*/  LDL.LU R205, [R1+0xf4] ;  /* 0x0000f40001cd7983 */ /* 0x000f680000300800 */
[----:B------:R1:W-:Y:S01]  /*7a20*/  LDGSTS.E [R33+0x12008], desc[UR16][R154.64], P3 ;  /* 0x120080009a217fae */ /* 0x0003e20009921850 */
[----:B------:R-:W-:-:S03]  /*7a30*/  ISETP.NE.U32.AND P3, PT, R207, RZ, PT ;  /* 0x000000ffcf00720c */ /* 0x000fc60003f65070 */
[----:B------:R-:W5:Y:S04]  /*7a40*/  LDL.LU R206, [R1+0xf0] ;  /* 0x0000f00001ce7983 */ /* 0x000f680000300800 */
[----:B------:R-:W5:Y:S01]  /*7a50*/  LDL.LU R207, [R1+0xec] ;  /* 0x0000ec0001cf7983 */ /* 0x000f620000300800 */
[----:B------:R-:W-:-:S04]  /*7a60*/  LOP3.LUT R241, R0, 0x24, RZ, 0xfc, !PT ;  /* 0x0000002400f17812 */ /* 0x000fc800078efcff */
[----:B------:R-:W-:-:S04]  /*7a70*/  ISETP.GE.AND P1, PT, R241, UR5, PT ;  /* 0x00000005f1007c0c */ /* 0x000fc8000bf26270 */
[----:B------:R-:W-:-:S04]  /*7a80*/  SEL R21, RZ, 0x4, P1 ;  /* 0x00000004ff157807 */ /* 0x000fc80000800000 */
[----:B------:R-:W-:Y:S02]  /*7a90*/  SEL R21, R21, RZ, P0 ;  /* 0x000000ff15157207 */ /* 0x000fe40000000000 */
[----:B------:R-:W-:Y:S02]  /*7aa0*/  LOP3.LUT R238, R0, 0x26, RZ, 0xfc, !PT ;  /* 0x0000002600ee7812 */ /* 0x000fe400078efcff */
[----:B------:R-:W-:Y:S01]  /*7ab0*/  ISETP.NE.U32.AND P1, PT, R21, RZ, PT ;  /* 0x000000ff1500720c */ /* 0x000fe20003f25070 */
[----:B------:R-:W-:Y:S01]  /*7ac0*/  IMAD.WIDE R152, R4, 0x4, R152 ;  /* 0x0000000404987825 */ /* 0x000fe200078e0298 */
[----:B------:R-:W-:-:S03]  /*7ad0*/  ISETP.GE.AND P2, PT, R238, UR5, PT ;  /* 0x00000005ee007c0c */ /* 0x000fc6000bf46270 */
[C---:B------:R-:W-:Y:S01]  /*7ae0*/  IMAD.WIDE R150, R4.reuse, 0x4, R150 ;  /* 0x0000000404967825 */ /* 0x040fe200078e0296 */
[----:B------:R-:W-:Y:S01]  /*7af0*/  SEL R21, RZ, 0x4, P2 ;  /* 0x00000004ff157807 */ /* 0x000fe20001000000 */
[----:B------:R-:W-:Y:S02]  /*7b00*/  LDGSTS.E [R32+0x10000], desc[UR16][R152.64], P4 ;  /* 0x1000000098207fae */ /* 0x000fe4000a121850 */
[----:B------:R-:W-:Y:S01]  /*7b10*/  IMAD.WIDE R148, R4, 0x4, R148 ;  /* 0x0000000404947825 */ /* 0x000fe200078e0294 */
[----:B------:R-:W-:Y:S01]  /*7b20*/  LOP3.LUT R249, R0, 0x8, RZ, 0xfc, !PT ;  /* 0x0000000800f97812 */ /* 0x000fe200078efcff */
[----:B------:R-:W-:Y:S01]  /*7b30*/  LDGSTS.E [R32+0x10008], desc[UR16][R150.64], P3 ;  /* 0x1000800096207fae */ /* 0x000fe20009921850 */
[----:B------:R-:W-:-:S03]  /*7b40*/  SEL R21, R21, RZ, P0 ;  /* 0x000000ff15157207 */ /* 0x000fc60000000000 */
[----:B------:R-:W-:Y:S01]  /*7b50*/  LDGSTS.E [R32+0x12000], desc[UR16][R148.64], P1 ;  /* 0x1200000094207fae */ /* 0x000fe20008921850 */
[----:B------:R-:W-:Y:S02]  /*7b60*/  ISETP.GE.AND P1, PT, R249, UR5, PT ;  /* 0x00000005f9007c0c */ /* 0x000fe4000bf26270 */
[----:B------:R-:W-:Y:S02]  /*7b70*/  LOP3.LUT R249, R0, 0xa, RZ, 0xfc, !PT ;  /* 0x0000000a00f97812 */ /* 0x000fe400078efcff */
[----:B------:R-:W-:Y:S02]  /*7b80*/  ISETP.NE.U32.AND P2, PT, R21, RZ, PT ;  /* 0x000000ff1500720c */ /* 0x000fe40003f45070 */
[----:B------:R-:W-:Y:S02]  /*7b90*/  SEL R21, RZ, 0x4, P1 ;  /* 0x00000004ff157807 */ /* 0x000fe40000800000 */
[----:B------:R-:W-:Y:S02]  /*7ba0*/  ISETP.GE.AND P1, PT, R249, UR5, PT ;  /* 0x00000005f9007c0c */ /* 0x000fe4000bf26270 */
[----:B------:R-:W2:Y:S01]  /*7bb0*/  S2R R249, SR_TID.X ;  /* 0x0000000000f97919 */ /* 0x000ea20000002100 */
[----:B------:R-:W-:-:S04]  /*7bc0*/  SEL R21, R21, RZ, P0 ;  /* 0x000000ff15157207 */ /* 0x000fc80000000000 */
[----:B------:R-:W-:Y:S02]  /*7bd0*/  ISETP.NE.U32.AND P3, PT, R21, RZ, PT ;  /* 0x000000ff1500720c */ /* 0x000fe40003f65070 */
[----:B------:R-:W-:Y:S01]  /*7be0*/  SEL R21, RZ, 0x4, P1 ;  /* 0x00000004ff157807 */ /* 0x000fe20000800000 */
[----:B------:R-:W-:Y:S01]  /*7bf0*/  IMAD.WIDE R146, R4, 0x4, R146 ;  /* 0x0000000404927825 */ /* 0x000fe200078e0292 */
[----:B------:R-:W-:-:S03]  /*7c00*/  LOP3.LUT R244, R0, 0x28, RZ, 0xfc, !PT ;  /* 0x0000002800f47812 */ /* 0x000fc600078efcff */
[----:B------:R-:W-:Y:S01]  /*7c10*/  IMAD.WIDE R144, R4, 0x4, R144 ;  /* 0x0000000404907825 */ /* 0x000fe200078e0290 */
[----:B------:R-:W-:Y:S01]  /*7c20*/  SEL R21, R21, RZ, P0 ;  /* 0x000000ff15157207 */ /* 0x000fe20000000000 */
[----:B------:R3:W-:Y:S01]  /*7c30*/  LDGSTS.E [R32+0x12008], desc[UR16][R146.64], P2 ;  /* 0x1200800092207fae */ /* 0x0007e20009121850 */
[----:B------:R-:W-:-:S03]  /*7c40*/  LOP3.LUT R240, R0, 0x2a, RZ, 0xfc, !PT ;  /* 0x0000002a00f07812 */ /* 0x000fc600078efcff */
[----:B------:R-:W-:Y:S01]  /*7c50*/  LDGSTS.E [R31+0x10000], desc[UR16][R144.64], P3 ;  /* 0x10000000901f7fae */ /* 0x000fe20009921850 */
[----:B------:R-:W-:Y:S02]  /*7c60*/  ISETP.NE.U32.AND P3, PT, R21, RZ, PT ;  /* 0x000000ff1500720c */ /* 0x000fe40003f65070 */
[----:B--2---:R-:W-:-:S04]  /*7c70*/  LOP3.LUT R249, R249, 0x3f, RZ, 0xc0, !PT ;  /* 0x0000003ff9f97812 */ /* 0x004fc800078ec0ff */
[----:B------:R-:W-:-:S04]  /*7c80*/  ISETP.GE.AND P1, PT, R249, UR5, PT ;  /* 0x00000005f9007c0c */ /* 0x000fc8000bf26270 */
[----:B-1----:R-:W-:Y:S02]  /*7c90*/  SEL R33, RZ, 0x4, P1 ;  /* 0x00000004ff217807 */ /* 0x002fe40000800000 */
[----:B------:R-:W-:-:S04]  /*7ca0*/  ISETP.GE.AND P1, PT, R244, UR5, PT ;  /* 0x00000005f4007c0c */ /* 0x000fc8000bf26270 */
[----:B------:R-:W-:Y:S02]  /*7cb0*/  SEL R21, RZ, 0x4, P1 ;  /* 0x00000004ff157807 */ /* 0x000fe40000800000 */
[----:B------:R-:W-:Y:S02]  /*7cc0*/  ISETP.GE.AND P1, PT, R240, UR5, PT ;  /* 0x00000005f0007c0c */ /* 0x000fe4000bf26270 */
[----:B------:R-:W-:Y:S01]  /*7cd0*/  SEL R21, R21, RZ, P0 ;  /* 0x000000ff15157207 */ /* 0x000fe20000000000 */
[----:B------:R-:W-:Y:S01]  /*7ce0*/  IMAD.WIDE R142, R4, 0x4, R142 ;  /* 0x00000004048e7825 */ /* 0x000fe200078e028e */
[C---:B------:R-:W-:Y:S02]  /*7cf0*/  LOP3.LUT R250, R0.reuse, 0xc, RZ, 0xfc, !PT ;  /* 0x0000000c00fa7812 */ /* 0x040fe400078efcff */
[----:B------:R-:W-:Y:S02]  /*7d00*/  ISETP.NE.U32.AND P4, PT, R21, RZ, PT ;  /* 0x000000ff1500720c */ /* 0x000fe40003f85070 */
[----:B------:R-:W-:Y:S01]  /*7d10*/  SEL R21, RZ, 0x4, P1 ;  /* 0x00000004ff157807 */ /* 0x000fe20000800000 */
[----:B------:R-:W-:Y:S01]  /*7d20*/  LDGSTS.E [R31+0x10008], desc[UR16][R142.64], P3 ;  /* 0x100080008e1f7fae */ /* 0x000fe20009921850 */
[----:B------:R-:W-:-:S02]  /*7d30*/  LOP3.LUT R249, R0, 0xe, RZ, 0xfc, !PT ;  /* 0x0000000e00f97812 */ /* 0x000fc400078efcff */
[----:B------:R-:W-:Y:S02]  /*7d40*/  ISETP.GE.AND P1, PT, R250, UR5, PT ;  /* 0x00000005fa007c0c */ /* 0x000fe4000bf26270 */
[----:B------:R-:W-:Y:S02]  /*7d50*/  SEL R33, R33, RZ, P0 ;  /* 0x000000ff21217207 */ /* 0x000fe40000000000 */
[----:B------:R-:W-:Y:S02]  /*7d60*/  LOP3.LUT R235, R0, 0x2c, RZ, 0xfc, !PT ;  /* 0x0000002c00eb7812 */ /* 0x000fe400078efcff */
[----:B------:R-:W-:Y:S02]  /*7d70*/  ISETP.GE.AND P3, PT, R249, UR5, PT ;  /* 0x00000005f9007c0c */ /* 0x000fe4000bf66270 */
[----:B------:R-:W-:Y:S02]  /*7d80*/  SEL R21, R21, RZ, P0 ;  /* 0x000000ff15157207 */ /* 0x000fe40000000000 */
[----:B---3--:R-:W-:-:S02]  /*7d90*/  SEL R32, RZ, 0x4, P1 ;  /* 0x00000004ff207807 */ /* 0x008fc40000800000 */
[----:B------:R-:W-:Y:S02]  /*7da0*/  ISETP.NE.U32.AND P2, PT, R33, RZ, PT ;  /* 0x000000ff2100720c */ /* 0x000fe40003f45070 */
[----:B------:R-:W-:Y:S02]  /*7db0*/  ISETP.GE.AND P1, PT, R235, UR5, PT ;  /* 0x00000005eb007c0c */ /* 0x000fe4000bf26270 */
[----:B------:R-:W-:Y:S02]  /*7dc0*/  SEL R33, RZ, 0x4, P3 ;  /* 0x00000004ff217807 */ /* 0x000fe40001800000 */
[----:B------:R-:W-:Y:S02]  /*7dd0*/  ISETP.NE.U32.AND P5, PT, R21, RZ, PT ;  /* 0x000000ff1500720c */ /* 0x000fe40003fa5070 */
[----:B------:R-:W-:Y:S02]  /*7de0*/  SEL R21, R32, RZ, P0 ;  /* 0x000000ff20157207 */ /* 0x000fe40000000000 */
[----:B------:R-:W-:-:S02]  /*7df0*/  LOP3.LUT R236, R0, 0x2e, RZ, 0xfc, !PT ;  /* 0x0000002e00ec7812 */ /* 0x000fc400078efcff */
[----:B------:R-:W-:Y:S02]  /*7e00*/  SEL R32, RZ, 0x4, P1 ;  /* 0x00000004ff207807 */ /* 0x000fe40000800000 */
[----:B------:R-:W-:Y:S02]  /*7e10*/  SEL R33, R33, RZ, P0 ;  /* 0x000000ff21217207 */ /* 0x000fe40000000000 */
[----:B------:R-:W-:Y:S02]  /*7e20*/  ISETP.NE.U32.AND P1, PT, R21, RZ, PT ;  /* 0x000000ff1500720c */ /* 0x000fe40003f25070 */
[----:B------:R-:W-:Y:S01]  /*7e30*/  ISETP.GE.AND P6, PT, R236, UR5, PT ;  /* 0x00000005ec007c0c */ /* 0x000fe2000bfc6270 */
[----:B------:R-:W-:Y:S01]  /*7e40*/  IMAD.WIDE R138, R4, 0x4, R138 ;  /* 0x00000004048a7825 */ /* 0x000fe200078e028a */
[----:B------:R-:W-:Y:S02]  /*7e50*/  LOP3.LUT R249, R0, 0x10, RZ, 0xfc, !PT ;  /* 0x0000001000f97812 */ /* 0x000fe400078efcff */
[----:B------:R-:W-:Y:S01]  /*7e60*/  ISETP.NE.U32.AND P3, PT, R33, RZ, PT ;  /* 0x000000ff2100720c */ /* 0x000fe20003f65070 */
[----:B------:R-:W-:Y:S01]  /*7e70*/  IMAD.WIDE R136, R4, 0x4, R136 ;  /* 0x0000000404887825 */ /* 0x000fe200078e0288 */
[----:B------:R-:W-:Y:S01]  /*7e80*/  SEL R32, R32, RZ, P0 ;  /* 0x000000ff20207207 */ /* 0x000fe20000000000 */
[----:B------:R-:W-:Y:S01]  /*7e90*/  LDGSTS.E [R31+0x12000], desc[UR16][R138.64], P4 ;  /* 0x120000008a1f7fae */ /* 0x000fe2000a121850 */
[----:B------:R-:W-:-:S02]  /*7ea0*/  SEL R21, RZ, 0x4, P6 ;  /* 0x00000004ff157807 */ /* 0x000fc40003000000 */
[----:B------:R-:W-:Y:S01]  /*7eb0*/  ISETP.GE.AND P6, PT, R249, UR5, PT ;  /* 0x00000005f9007c0c */ /* 0x000fe2000bfc6270 */
[----:B------:R-:W-:Y:S01]  /*7ec0*/  IMAD.WIDE R134, R4, 0x4, R134 ;  /* 0x0000000404867825 */ /* 0x000fe200078e0286 */
[----:B------:R-:W-:Y:S01]  /*7ed0*/  LOP3.LUT R249, R0, 0x12, RZ, 0xfc, !PT ;  /* 0x0000001200f97812 */ /* 0x000fe200078efcff */
[----:B------:R1:W-:Y:S01]  /*7ee0*/  LDGSTS.E [R31+0x12008], desc[UR16][R136.64], P5 ;  /* 0x12008000881f7fae */ /* 0x0003e2000a921850 */
[----:B------:R-:W-:Y:S02]  /*7ef0*/  ISETP.NE.U32.AND P4, PT, R32, RZ, PT ;  /* 0x000000ff2000720c */ /* 0x000fe40003f85070 */
[----:B------:R-:W-:Y:S01]  /*7f00*/  SEL R21, R21, RZ, P0 ;  /* 0x000000ff15157207 */ /* 0x000fe20000000000 */
[----:B------:R-:W-:Y:S01]  /*7f10*/  IMAD.WIDE R132, R4, 0x4, R132 ;  /* 0x0000000404847825 */ /* 0x000fe200078e0284 */
[----:B------:R-:W-:Y:S01]  /*7f20*/  SEL R32, RZ, 0x4, P6 ;  /* 0x00000004ff207807 */ /* 0x000fe20003000000 */
[----:B------:R-:W-:Y:S01]  /*7f30*/  LDGSTS.E [R30+0x10000], desc[UR16][R134.64], P1 ;  /* 0x10000000861e7fae */ /* 0x000fe20008921850 */
[----:B------:R-:W-:-:S02]  /*7f40*/  LOP3.LUT R237, R0, 0x30, RZ, 0xfc, !PT ;  /* 0x0000003000ed7812 */ /* 0x000fc400078efcff */
[----:B------:R-:W-:Y:S01]  /*7f50*/  ISETP.GE.AND P5, PT, R249, UR5, PT ;  /* 0x00000005f9007c0c */ /* 0x000fe2000bfa6270 */
[----:B------:R-:W-:Y:S01]  /*7f60*/  LDGSTS.E [R30+0x10008], desc[UR16][R132.64], P3 ;  /* 0x10008000841e7fae */ /* 0x000fe20009921850 */
[----:B------:R-:W-:Y:S02]  /*7f70*/  LOP3.LUT R228, R0, 0x32, RZ, 0xfc, !PT ;  /* 0x0000003200e47812 */ /* 0x000fe400078efcff */
[----:B------:R-:W-:Y:S02]  /*7f80*/  ISETP.NE.U32.AND P6, PT, R21, RZ, PT ;  /* 0x000000ff1500720c */ /* 0x000fe40003fc5070 */
[----:B------:R-:W-:Y:S02]  /*7f90*/  SEL R32, R32, RZ, P0 ;  /* 0x000000ff20207207 */ /* 0x000fe40000000000 */
[----:B------:R-:W-:Y:S02]  /*7fa0*/  ISETP.GE.AND P1, PT, R237, UR5, PT ;  /* 0x00000005ed007c0c */ /* 0x000fe4000bf26270 */
[----:B------:R-:W-:Y:S01]  /*7fb0*/  SEL R21, RZ, 0x4, P5 ;  /* 0x00000004ff157807 */ /* 0x000fe20002800000 */
[----:B------:R-:W-:Y:S01]  /*7fc0*/  IMAD.WIDE R130, R4, 0x4, R130 ;  /* 0x0000000404827825 */ /* 0x000fe200078e0282 */
[----:B------:R-:W-:-:S02]  /*7fd0*/  ISETP.GE.AND P5, PT, R228, UR5, PT ;  /* 0x00000005e4007c0c */ /* 0x000fc4000bfa6270 */
[----:B------:R-:W-:Y:S02]  /*7fe0*/  LOP3.LUT R249, R0, 0x14, RZ, 0xfc, !PT ;  /* 0x0000001400f97812 */ /* 0x000fe400078efcff */
[----:B------:R-:W-:Y:S01]  /*7ff0*/  ISETP.NE.U32.AND P3, PT, R32, RZ, PT ;  /* 0x000000ff2000720c */ /* 0x000fe20003f65070 */
[----:B------:R-:W-:Y:S01]  /*8000*/  LDGSTS.E [R30+0x12000], desc[UR16][R130.64], P4 ;  /* 0x12000000821e7fae */ /* 0x000fe2000a121850 */
[----:B-1----:R-:W-:Y:S02]  /*8010*/  SEL R31, RZ, 0x4, P1 ;  /* 0x00000004ff1f7807 */ /* 0x002fe40000800000 */
[----:B------:R-:W-:Y:S02]  /*8020*/  SEL R21, R21, RZ, P0 ;  /* 0x000000ff15157207 */ /* 0x000fe40000000000 */
[----:B------:R-:W-:Y:S02]  /*8030*/  SEL R32, RZ, 0x4, P5 ;  /* 0x00000004ff207807 */ /* 0x000fe40002800000 */
[----:B------:R-:W-:Y:S01]  /*8040*/  ISETP.GE.AND P1, PT, R249, UR5, PT ;  /* 0x00000005f9007c0c */ /* 0x000fe2000bf26270 */
[----:B------:R-:W-:Y:S01]  /*8050*/  IMAD.WIDE R128, R4, 0x4, R128 ;  /* 0x0000000404807825 */ /* 0x000fe200078e0280 */
[----:B------:R-:W-:-:S02]  /*8060*/  SEL R31, R31, RZ, P0 ;  /* 0x000000ff1f1f7207 */ /* 0x000fc40000000000 */
[----:B------:R-:W-:Y:S02]  /*8070*/  ISETP.NE.U32.AND P4, PT, R21, RZ, PT ;  /* 0x000000ff1500720c */ /* 0x000fe40003f85070 */
[----:B------:R-:W-:Y:S01]  /*8080*/  SEL R32, R32, RZ, P0 ;  /* 0x000000ff20207207 */ /* 0x000fe20000000000 */
[----:B------:R-:W-:Y:S01]  /*8090*/  IMAD.WIDE R126, R4, 0x4, R126 ;  /* 0x00000004047e7825 */ /* 0x000fe200078e027e */
[----:B------:R-:W-:Y:S01]  /*80a0*/  SEL R21, RZ, 0x4, P1 ;  /* 0x00000004ff157807 */ /* 0x000fe20000800000 */
[----:B------:R1:W-:Y:S01]  /*80b0*/  LDGSTS.E [R30+0x12008], desc[UR16][R128.64], P6 ;  /* 0x12008000801e7fae */ /* 0x0003e2000b121850 */
[----:B------:R-:W-:Y:S02]  /*80c0*/  LOP3.LUT R249, R0, 0x16, RZ, 0xfc, !PT ;  /* 0x0000001600f97812 */ /* 0x000fe400078efcff */
[----:B------:R-:W-:Y:S01]  /*80d0*/  ISETP.NE.U32.AND P5, PT, R31, RZ, PT ;  /* 0x000000ff1f00720c */ /* 0x000fe20003fa5070 */
[----:B------:R-:W-:Y:S01]  /*80e0*/  LDGSTS.E [R29+0x10000], desc[UR16][R126.64], P3 ;  /* 0x100000007e1d7fae */ /* 0x000fe20009921850 */
[----:B------:R-:W-:-:S02]  /*80f0*/  ISETP.NE.U32.AND P1, PT, R32, RZ, PT ;  /* 0x000000ff2000720c */ /* 0x000fc40003f25070 */
[----:B------:R-:W-:Y:S02]  /*8100*/  SEL R21, R21, RZ, P0 ;  /* 0x000000ff15157207 */ /* 0x000fe40000000000 */
[----:B------:R-:W-:Y:S01]  /*8110*/  ISETP.GE.AND P6, PT, R249, UR5, PT ;  /* 0x00000005f9007c0c */ /* 0x000fe2000bfc6270 */
[----:B------:R-:W-:Y:S01]  /*8120*/  IMAD.WIDE R124, R4, 0x4, R124 ;  /* 0x00000004047c7825 */ /* 0x000fe200078e027c */
[----:B------:R-:W-:Y:S02]  /*8130*/  ISETP.NE.U32.AND P3, PT, R21, RZ, PT ;  /* 0x000000ff1500720c */ /* 0x000fe40003f65070 */
[----:B------:R-:W-:Y:S02]  /*8140*/  LOP3.LUT R229, R0, 0x34, RZ, 0xfc, !PT ;  /* 0x0000003400e57812 */ /* 0x000fe400078efcff */
[----:B------:R-:W-:Y:S01]  /*8150*/  SEL R21, RZ, 0x4, P6 ;  /* 0x00000004ff157807 */ /* 0x000fe20003000000 */
[----:B------:R-:W-:Y:S01]  /*8160*/  IMAD.WIDE R122, R4, 0x4, R122 ;  /* 0x00000004047a7825 */ /* 0x000fe200078e027a */
[----:B------:R-:W-:Y:S01]  /*8170*/  LOP3.LUT R227, R0, 0x36, RZ, 0xfc, !PT ;  /* 0x0000003600e37812 */ /* 0x000fe200078efcff */
[----:B------:R-:W-:Y:S01]  /*8180*/  LDGSTS.E [R29+0x10008], desc[UR16][R124.64], P4 ;  /* 0x100080007c1d7fae */ /* 0x000fe2000a121850 */
[----:B------:R-:W-:Y:S01]  /*8190*/  ISETP.GE.AND P6, PT, R229, UR5, PT ;  /* 0x00000005e5007c0c */ /* 0x000fe2000bfc6270 */
[----:B------:R-:W-:Y:S01]  /*81a0*/  IMAD.WIDE R120, R4, 0x4, R120 ;  /* 0x0000000404787825 */ /* 0x000fe200078e0278 */
[----:B------:R-:W-:Y:S01]  /*81b0*/  SEL R21, R21, RZ, P0 ;  /* 0x000000ff15157207 */ /* 0x000fe20000000000 */
[----:B------:R-:W-:Y:S01]  /*81c0*/  LDGSTS.E [R29+0x12000], desc[UR16][R122.64], P5 ;  /* 0x120000007a1d7fae */ /* 0x000fe2000a921850 */
[----:B------:R-:W-:-:S02]  /*81d0*/  ISETP.GE.AND P4, PT, R227, UR5, PT ;  /* 0x00000005e3007c0c */ /* 0x000fc4000bf86270 */
[----:B------:R-:W-:Y:S01]  /*81e0*/  LOP3.LUT R250, R0, 0x18, RZ, 0xfc, !PT ;  /* 0x0000001800fa7812 */ /* 0x000fe200078efcff */
[----:B------:R2:W-:Y:S01]  /*81f0*/  LDGSTS.E [R29+0x12008], desc[UR16][R120.64], P1 ;  /* 0x12008000781d7fae */ /* 0x0005e20008921850 */
[----:B------:R-:W-:Y:S02]  /*8200*/  SEL R31, RZ, 0x4, P6 ;  /* 0x00000004ff1f7807 */ /* 0x000fe40003000000 */
[----:B------:R-:W-:Y:S02]  /*8210*/  ISETP.NE.U32.AND P5, PT, R21, RZ, PT ;  /* 0x000000ff1500720c */ /* 0x000fe40003fa5070 */
[----:B------:R-:W-:Y:S02]  /*8220*/  SEL R21, RZ, 0x4, P4 ;  /* 0x00000004ff157807 */ /* 0x000fe40002000000 */
[----:B------:R-:W-:Y:S02]  /*8230*/  ISETP.GE.AND P1, PT, R250, UR5, PT ;  /* 0x00000005fa007c0c */ /* 0x000fe4000bf26270 */
[----:B------:R-:W-:-:S02]  /*8240*/  SEL R31, R31, RZ, P0 ;  /* 0x000000ff1f1f7207 */ /* 0x000fc40000000000 */
[----:B------:R-:W-:Y:S02]  /*8250*/  LOP3.LUT R246, R0, 0x1a, RZ, 0xfc, !PT ;  /* 0x0000001a00f67812 */ /* 0x000fe400078efcff */
[----:B------:R-:W-:Y:S02]  /*8260*/  SEL R21, R21, RZ, P0 ;  /* 0x000000ff15157207 */ /* 0x000fe40000000000 */
[----:B-1----:R-:W-:Y:S01]  /*8270*/  SEL R30, RZ, 0x4, P1 ;  /* 0x00000004ff1e7807 */ /* 0x002fe20000800000 */
[----:B------:R-:W-:Y:S01]  /*8280*/  IMAD.WIDE R118, R4, 0x4, R118 ;  /* 0x0000000404767825 */ /* 0x000fe200078e0276 */
[----:B------:R-:W-:Y:S02]  /*8290*/  ISETP.NE.U32.AND P4, PT, R31, RZ, PT ;  /* 0x000000ff1f00720c */ /* 0x000fe40003f85070 */
[----:B------:R-:W-:Y:S02]  /*82a0*/  ISETP.GE.AND P6, PT, R246, UR5, PT ;  /* 0x00000005f6007c0c */ /* 0x000fe4000bfc6270 */
[----:B------:R-:W-:-:S02]  /*82b0*/  ISETP.NE.U32.AND P1, PT, R21, RZ, PT ;  /* 0x000000ff1500720c */ /* 0x000fc40003f25070 */
[----:B------:R-:W-:Y:S01]  /*82c0*/  LOP3.LUT R226, R0, 0x38, RZ, 0xfc, !PT ;  /* 0x0000003800e27812 */ /* 0x000fe200078efcff */
[----:B------:R-:W-:Y:S01]  /*82d0*/  IMAD.WIDE R116, R4, 0x4, R116 ;  /* 0x0000000404747825 */ /* 0x000fe200078e0274 */
[----:B------:R-:W-:Y:S01]  /*82e0*/  SEL R30, R30, RZ, P0 ;  /* 0x000000ff1e1e7207 */ /* 0x000fe20000000000 */
[----:B------:R-:W-:Y:S01]  /*82f0*/  LDGSTS.E [R28+0x10000], desc[UR16][R118.64], P3 ;  /* 0x10000000761c7fae */ /* 0x000fe20009921850 */
[----:B------:R-:W-:Y:S02]  /*8300*/  SEL R21, RZ, 0x4, P6 ;  /* 0x00000004ff157807 */ /* 0x000fe40003000000 */
[----:B------:R-:W-:Y:S02]  /*8310*/  ISETP.NE.U32.AND P3, PT, R30, RZ, PT ;  /* 0x000000ff1e00720c */ /* 0x000fe40003f65070 */
[----:B------:R-:W-:Y:S01]  /*8320*/  LOP3.LUT R225, R0, 0x3a, RZ, 0xfc, !PT ;  /* 0x0000003a00e17812 */ /* 0x000fe200078efcff */
[----:B------:R-:W-:Y:S01]  /*8330*/  IMAD.WIDE R114, R4, 0x4, R114 ;  /* 0x0000000404727825 */ /* 0x000fe200078e0272 */
[----:B------:R-:W-:Y:S01]  /*8340*/  ISETP.GE.AND P6, PT, R226, UR5, PT ;  /* 0x00000005e2007c0c */ /* 0x000fe2000bfc6270 */
[----:B------:R-:W-:Y:S01]  /*8350*/  LDGSTS.E [R28+0x10008], desc[UR16][R116.64], P5 ;  /* 0x10008000741c7fae */ /* 0x000fe2000a921850 */
[----:B------:R-:W-:Y:S01]  /*8360*/  SEL R21, R21, RZ, P0 ;  /* 0x000000ff15157207 */ /* 0x000fe20000000000 */
[----:B------:R-:W-:Y:S01]  /*8370*/  IMAD.WIDE R112, R4, 0x4, R112 ;  /* 0x0000000404707825 */ /* 0x000fe200078e0270 */
[----:B--2---:R-:W-:Y:S01]  /*8380*/  SEL R29, RZ, 0x4, P6 ;  /* 0x00000004ff1d7807 */ /* 0x004fe20003000000 */
[----:B------:R-:W-:Y:S01]  /*8390*/  LDGSTS.E [R28+0x12000], desc[UR16][R114.64], P4 ;  /* 0x12000000721c7fae */ /* 0x000fe2000a121850 */
[----:B------:R-:W-:-:S02]  /*83a0*/  ISETP.GE.AND P5, PT, R225, UR5, PT ;  /* 0x00000005e1007c0c */ /* 0x000fc4000bfa6270 */
[----:B------:R-:W-:Y:S01]  /*83b0*/  LOP3.LUT R247, R0, 0x1c, RZ, 0xfc, !PT ;  /* 0x0000001c00f77812 */ /* 0x000fe200078efcff */
[----:B------:R-:W-:Y:S01]  /*83c0*/  IMAD.WIDE R110, R4, 0x4, R110 ;  /* 0x00000004046e7825 */ /* 0x000fe200078e026e */
[----:B------:R-:W-:Y:S01]  /*83d0*/  ISETP.NE.U32.AND P6, PT, R21, RZ, PT ;  /* 0x000000ff1500720c */ /* 0x000fe20003fc5070 */
[----:B------:R1:W-:Y:S01]  /*83e0*/  LDGSTS.E [R28+0x12008], desc[UR16][R112.64], P1 ;  /* 0x12008000701c7fae */ /* 0x0003e20008921850 */
[----:B------:R-:W-:Y:S02]  /*83f0*/  SEL R29, R29, RZ, P0 ;  /* 0x000000ff1d1d7207 */ /* 0x000fe40000000000 */
[----:B------:R-:W-:Y:S01]  /*8400*/  SEL R21, RZ, 0x4, P5 ;  /* 0x00000004ff157807 */ /* 0x000fe20002800000 */
[----:B------:R-:W-:Y:S01]  /*8410*/  LDGSTS.E [R27+0x10000], desc[UR16][R110.64], P3 ;  /* 0x100000006e1b7fae */ /* 0x000fe20009921850 */
[----:B------:R-:W-:Y:S02]  /*8420*/  LOP3.LUT R243, R0, 0x1e, RZ, 0xfc, !PT ;  /* 0x0000001e00f37812 */ /* 0x000fe400078efcff */
[----:B------:R-:W-:-:S02]  /*8430*/  ISETP.GE.AND P1, PT, R247, UR5, PT ;  /* 0x00000005f7007c0c */ /* 0x000fc4000bf26270 */
[----:B------:R-:W-:Y:S02]  /*8440*/  ISETP.NE.U32.AND P5, PT, R29, RZ, PT ;  /* 0x000000ff1d00720c */ /* 0x000fe40003fa5070 */
[----:B------:R-:W-:Y:S02]  /*8450*/  SEL R21, R21, RZ, P0 ;  /* 0x000000ff15157207 */ /* 0x000fe40000000000 */
[C---:B------:R-:W-:Y:S02]  /*8460*/  LOP3.LUT R224, R0.reuse, 0x3c, RZ, 0xfc, !PT ;  /* 0x0000003c00e07812 */ /* 0x040fe400078efcff */
[----:B------:R-:W-:Y:S02]  /*8470*/  ISETP.GE.AND P3, PT, R243, UR5, PT ;  /* 0x00000005f3007c0c */ /* 0x000fe4000bf66270 */
[----:B------:R-:W-:Y:S02]  /*8480*/  SEL R29, RZ, 0x4, P1 ;  /* 0x00000004ff1d7807 */ /* 0x000fe40000800000 */
[----:B------:R-:W-:-:S02]  /*8490*/  LOP3.LUT R223, R0, 0x3e, RZ, 0xfc, !PT ;  /* 0x0000003e00df7812 */ /* 0x000fc400078efcff */
[----:B------:R-:W-:Y:S02]  /*84a0*/  ISETP.NE.U32.AND P1, PT, R21, RZ, PT ;  /* 0x000000ff1500720c */ /* 0x000fe40003f25070 */
[----:B------:R-:W-:Y:S02]  /*84b0*/  ISETP.GE.AND P4, PT, R224, UR5, PT ;  /* 0x00000005e0007c0c */ /* 0x000fe4000bf86270 */
[----:B------:R-:W-:Y:S02]  /*84c0*/  SEL R21, RZ, 0x4, P3 ;  /* 0x00000004ff157807 */ /* 0x000fe40001800000 */
[----:B------:R-:W-:Y:S02]  /*84d0*/  SEL R29, R29, RZ, P0 ;  /* 0x000000ff1d1d7207 */ /* 0x000fe40000000000 */
[----:B------:R-:W-:Y:S02]  /*84e0*/  ISETP.GE.AND P3, PT, R223, UR5, PT ;  /* 0x00000005df007c0c */ /* 0x000fe4000bf66270 */
[----:B-1----:R-:W-:-:S02]  /*84f0*/  SEL R28, RZ, 0x4, P4 ;  /* 0x00000004ff1c7807 */ /* 0x002fc40002000000 */
[----:B------:R-:W-:Y:S02]  /*8500*/  ISETP.NE.U32.AND P4, PT, R29, RZ, PT ;  /* 0x000000ff1d00720c */ /* 0x000fe40003f85070 */
[----:B------:R-:W-:Y:S01]  /*8510*/  SEL R29, RZ, 0x4, P3 ;  /* 0x00000004ff1d7807 */ /* 0x000fe20001800000 */
[----:B------:R-:W-:Y:S01]  /*8520*/  IMAD.WIDE R108, R4, 0x4, R108 ;  /* 0x00000004046c7825 */ /* 0x000fe200078e026c */
[----:B------:R-:W-:Y:S02]  /*8530*/  SEL R21, R21, RZ, P0 ;  /* 0x000000ff15157207 */ /* 0x000fe40000000000 */
[----:B------:R-:W-:Y:S02]  /*8540*/  SEL R28, R28, RZ, P0 ;  /* 0x000000ff1c1c7207 */ /* 0x000fe40000000000 */
[----:B------:R-:W-:Y:S01]  /*8550*/  SEL R29, R29, RZ, P0 ;  /* 0x000000ff1d1d7207 */ /* 0x000fe20000000000 */
[----:B------:R-:W-:Y:S01]  /*8560*/  LDGSTS.E [R27+0x10008], desc[UR16][R108.64], P6 ;  /* 0x100080006c1b7fae */ /* 0x000fe2000b121850 */
[----:B------:R-:W-:-:S02]  /*8570*/  ISETP.NE.U32.AND P3, PT, R21, RZ, PT ;  /* 0x000000ff1500720c */ /* 0x000fc40003f65070 */
[----:B------:R-:W-:Y:S02]  /*8580*/  ISETP.NE.U32.AND P0, PT, R28, RZ, PT ;  /* 0x000000ff1c00720c */ /* 0x000fe40003f05070 */
[----:B------:R-:W-:Y:S01]  /*8590*/  ISETP.NE.U32.AND P6, PT, R29, RZ, PT ;  /* 0x000000ff1d00720c */ /* 0x000fe20003fc5070 */
[----:B------:R-:W-:-:S04]  /*85a0*/  IMAD.WIDE R106, R4, 0x4, R106 ;  /* 0x00000004046a7825 */ /* 0x000fc800078e026a */
[C---:B------:R-:W-:Y:S01]  /*85b0*/  IMAD.WIDE R104, R4.reuse, 0x4, R104 ;  /* 0x0000000404687825 */ /* 0x040fe200078e0268 */
[----:B------:R-:W-:Y:S03]  /*85c0*/  LDGSTS.E [R27+0x12000], desc[UR16][R106.64], P5 ;  /* 0x120000006a1b7fae */ /* 0x000fe6000a921850 */
[C---:B------:R-:W-:Y:S01]  /*85d0*/  IMAD.WIDE R102, R4.reuse, 0x4, R102 ;  /* 0x0000000404667825 */ /* 0x040fe200078e0266 */
[----:B------:R-:W-:Y:S03]  /*85e0*/  LDGSTS.E [R27+0x12008], desc[UR16][R104.64], P1 ;  /* 0x12008000681b7fae */ /* 0x000fe60008921850 */
[C---:B------:R-:W-:Y:S01]  /*85f0*/  IMAD.WIDE R100, R4.reuse, 0x4, R100 ;  /* 0x0000000404647825 */ /* 0x040fe200078e0264 */
[----:B------:R-:W-:Y:S03]  /*8600*/  LDGSTS.E [R26+0x10000], desc[UR16][R102.64], P4 ;  /* 0x10000000661a7fae */ /* 0x000fe6000a121850 */
[C---:B------:R-:W-:Y:S01]  /*8610*/  IMAD.WIDE R98, R4.reuse, 0x4, R98 ;  /* 0x0000000404627825 */ /* 0x040fe200078e0262 */
[----:B------:R-:W-:Y:S03]  /*8620*/  LDGSTS.E [R26+0x10008], desc[UR16][R100.64], P3 ;  /* 0x10008000641a7fae */ /* 0x000fe60009921850 */
[----:B------:R-:W-:Y:S01]  /*8630*/  IMAD.WIDE R96, R4, 0x4, R96 ;  /* 0x0000000404607825 */ /* 0x000fe200078e0260 */
[----:B------:R-:W-:Y:S03]  /*8640*/  LDGSTS.E [R26+0x12000], desc[UR16][R98.64], P0 ;  /* 0x12000000621a7fae */ /* 0x000fe60008121850 */
[C---:B------:R-:W-:Y:S01]  /*8650*/  IMAD.WIDE R94, R5.reuse, 0x4, R94 ;  /* 0x00000004055e7825 */ /* 0x040fe200078e025e */
[----:B------:R-:W-:Y:S03]  /*8660*/  LDGSTS.E [R26+0x12008], desc[UR16][R96.64], P6 ;  /* 0x12008000601a7fae */ /* 0x000fe6000b121850 */
[C---:B------:R-:W-:Y:S01]  /*8670*/  IMAD.WIDE R64, R5.reuse, 0x4, R64 ;  /* 0x0000000405407825 */ /* 0x040fe200078e0240 */
[----:B------:R-:W1:Y:S03]  /*8680*/  S2R R213, SR_TID.X ;  /* 0x0000000000d57919 */ /* 0x000e660000002100 */
[C---:B------:R-:W-:Y:S01]  /*8690*/  IMAD.WIDE R58, R5.reuse, 0x4, R58 ;  /* 0x00000004053a7825 */ /* 0x040fe200078e023a */
[----:B------:R-:W0:Y:S03]  /*86a0*/  LDGDEPBAR ;  /* 0x00000000000079af */ /* 0x000e260000000000 */
        /* <DEDUP_REMOVED lines=31> */
[----:B------:R2:W-:Y:S03]  /*88a0*/  LDGSTS.E [R24+0x29d00], desc[UR16][R48.64], P2 ;  /* 0x29d0000030187fae */ /* 0x0005e60009121850 */
[C---:B------:R-:W-:Y:S01]  /*88b0*/  IMAD.WIDE R84, R5.reuse, 0x4, R84 ;  /* 0x0000000405547825 */ /* 0x040fe200078e0254 */
[----:B------:R-:W-:Y:S03]  /*88c0*/  LDGSTS.E [R23+0x28200], desc[UR16][R90.64], P2 ;  /* 0x282000005a177fae */ /* 0x000fe60009121850 */
[C---:B------:R-:W-:Y:S01]  /*88d0*/  IMAD.WIDE R42, R5.reuse, 0x4, R42 ;  /* 0x00000004052a7825 */ /* 0x040fe200078e022a */
[----:B------:R-:W-:Y:S03]  /*88e0*/  LDGSTS.E [R23+0x28600], desc[UR16][R88.64], P2 ;  /* 0x2860000058177fae */ /* 0x000fe60009121850 */
[C---:B------:R-:W-:Y:S01]  /*88f0*/  IMAD.WIDE R40, R5.reuse, 0x4, R40 ;  /* 0x0000000405287825 */ /* 0x040fe200078e0228 */
[----:B------:R-:W-:Y:S03]  /*8900*/  LDGSTS.E [R23+0x28a00], desc[UR16][R86.64], P2 ;  /* 0x28a0000056177fae */ /* 0x000fe60009121850 */
[----:B------:R-:W-:Y:S01]  /*8910*/  IMAD.WIDE R34, R5, 0x4, R34 ;  /* 0x0000000405227825 */ /* 0x000fe200078e0222 */
[----:B------:R-:W-:Y:S01]  /*8920*/  LDGSTS.E [R23+0x28e00], desc[UR16][R84.64], P2 ;  /* 0x28e0000054177fae */ /* 0x000fe20009121850 */
[----:B------:R-:W-:-:S02]  /*8930*/  ISETP.GE.AND P0, PT, R7, 0x40, PT ;  /* 0x000000400700780c */ /* 0x000fc40003f06270 */
[C---:B------:R-:W-:Y:S01]  /*8940*/  IMAD.WIDE R38, R5.reuse, 0x4, R38 ;  /* 0x0000000405267825 */ /* 0x040fe200078e0226 */
[----:B------:R-:W-:Y:S03]  /*8950*/  LDGSTS.E [R23+0x29200], desc[UR16][R42.64], P2 ;  /* 0x292000002a177fae */ /* 0x000fe60009121850 */
[C---:B------:R-:W-:Y:S01]  /*8960*/  IMAD.WIDE R76, R5.reuse, 0x4, R76 ;  /* 0x00000004054c7825 */ /* 0x040fe200078e024c */
[----:B------:R-:W-:Y:S03]  /*8970*/  LDGSTS.E [R23+0x29600], desc[UR16][R40.64], P2 ;  /* 0x2960000028177fae */ /* 0x000fe60009121850 */
        /* <DEDUP_REMOVED lines=13> */
[----:B------:R2:W-:Y:S03]  /*8a50*/  LDGSTS.E [R22+0x29300], desc[UR16][R70.64], P2 ;  /* 0x2930000046167fae */ /* 0x0005e60009121850 */
[C---:B-1----:R-:W-:Y:S01]  /*8a60*/  IMAD.SHL.U32 R212, R213.reuse, 0x8, RZ ;  /* 0x00000008d5d47824 */ /* 0x042fe200078e00ff */
[----:B------:R1:W-:Y:S01]  /*8a70*/  LDGSTS.E [R22+0x29700], desc[UR16][R80.64], P2 ;  /* 0x2970000050167fae */ /* 0x0003e20009121850 */
[----:B------:R-:W-:-:S03]  /*8a80*/  IMAD.SHL.U32 R211, R213, 0x80, RZ ;  /* 0x00000080d5d37824 */ /* 0x000fc600078e00ff */
[----:B------:R1:W-:Y:S04]  /*8a90*/  LDGSTS.E [R22+0x29b00], desc[UR16][R82.64], P2 ;  /* 0x29b0000052167fae */ /* 0x0003e80009121850 */
[----:B------:R1:W-:Y:S01]  /*8aa0*/  LDGSTS.E [R22+0x29f00], desc[UR16][R78.64], P2 ;  /* 0x29f000004e167fae */ /* 0x0003e20009121850 */
[----:B------:R-:W-:-:S03]  /*8ab0*/  ISETP.GE.AND P5, PT, R208, R140, PT ;  /* 0x0000008cd000720c */ /* 0x000fc60003fa6270 */
[----:B------:R-:W0:Y:S01]  /*8ac0*/  LDGDEPBAR ;  /* 0x00000000000079af */ /* 0x000e220000000000 */
[----:B--2---:R-:W-:Y:S02]  /*8ad0*/  CS2R R24, SRZ ;  /* 0x0000000000187805 */ /* 0x004fe4000001ff00 */
[----:B------:R-:W-:Y:S02]  /*8ae0*/  CS2R R26, SRZ ;  /* 0x00000000001a7805 */ /* 0x000fe4000001ff00 */
[----:B------:R-:W-:Y:S02]  /*8af0*/  CS2R R28, SRZ ;  /* 0x00000000001c7805 */ /* 0x000fe4000001ff00 */
[----:B------:R-:W-:Y:S02]  /*8b00*/  CS2R R30, SRZ ;  /* 0x00000000001e7805 */ /* 0x000fe4000001ff00 */
[----:B------:R-:W-:Y:S02]  /*8b10*/  CS2R R32, SRZ ;  /* 0x0000000000207805 */ /* 0x000fe4000001ff00 */
[----:B---3--:R-:W-:-:S02]  /*8b20*/  CS2R R34, SRZ ;  /* 0x0000000000227805 */ /* 0x008fc4000001ff00 */
[----:B------:R-:W-:Y:S02]  /*8b30*/  CS2R R36, SRZ ;  /* 0x0000000000247805 */ /* 0x000fe4000001ff00 */
[----:B----4-:R-:W-:Y:S02]  /*8b40*/  CS2R R38, SRZ ;  /* 0x0000000000267805 */ /* 0x010fe4000001ff00 */
[----:B------:R-:W-:Y:S02]  /*8b50*/  CS2R R40, SRZ ;  /* 0x0000000000287805 */ /* 0x000fe4000001ff00 */
[----:B------:R-:W-:Y:S02]  /*8b60*/  CS2R R42, SRZ ;  /* 0x00000000002a7805 */ /* 0x000fe4000001ff00 */
[----:B------:R-:W-:Y:S02]  /*8b70*/  CS2R R44, SRZ ;  /* 0x00000000002c7805 */ /* 0x000fe4000001ff00 */
[----:B------:R-:W-:-:S02]  /*8b80*/  CS2R R46, SRZ ;  /* 0x00000000002e7805 */ /* 0x000fc4000001ff00 */
[----:B------:R-:W-:Y:S02]  /*8b90*/  CS2R R48, SRZ ;  /* 0x0000000000307805 */ /* 0x000fe4000001ff00 */
[----:B------:R-:W-:Y:S02]  /*8ba0*/  CS2R R50, SRZ ;  /* 0x0000000000327805 */ /* 0x000fe4000001ff00 */
[----:B------:R-:W-:Y:S02]  /*8bb0*/  CS2R R52, SRZ ;  /* 0x0000000000347805 */ /* 0x000fe4000001ff00 */
[----:B------:R-:W-:Y:S01]  /*8bc0*/  CS2R R54, SRZ ;  /* 0x0000000000367805 */ /* 0x000fe2000001ff00 */
[----:B------:R-:W-:Y:S01]  /*8bd0*/  IMAD.SHL.U32 R213, R213, 0x10, RZ ;  /* 0x00000010d5d57824 */ /* 0x000fe200078e00ff */
[----:B------:R-:W-:Y:S02]  /*8be0*/  LOP3.LUT R212, R212, 0x380, RZ, 0xc0, !PT ;  /* 0x00000380d4d47812 */ /* 0x000fe400078ec0ff */
[----:B------:R-:W-:Y:S01]  /*8bf0*/  LOP3.LUT R211, R211, 0x400, RZ, 0xc0, !PT ;  /* 0x00000400d3d37812 */ /* 0x000fe200078ec0ff */
[----:B-1----:R-:W-:Y:S06]  /*8c00*/  @!P0 BRA `(.L_x_0) ;  /* 0x0000003000348947 */ /* 0x002fec0003800000 */
[----:B------:R-:W2:Y:S04]  /*8c10*/  LDL.LU R210, [R1+0x60] ;  /* 0x0000600001d27983 */ /* 0x000ea80000300800 */
[----:B------:R-:W3:Y:S04]  /*8c20*/  LDL.LU R214, [R1+0x64] ;  /* 0x0000640001d67983 */ /* 0x000ee80000300800 */
[----:B------:R-:W4:Y:S04]  /*8c30*/  LDL.LU R215, [R1+0x68] ;  /* 0x0000680001d77983 */ /* 0x000f280000300800 */
        /* <DEDUP_REMOVED lines=9> */
[----:B------:R-:W4:Y:S01]  /*8cd0*/  LDL.LU R149, [R1+0x90] ;  /* 0x0000900001957983 */ /* 0x000f220000300800 */
[----:B-----5:R-:W-:-:S03]  /*8ce0*/  SHF.R.S32.HI R72, RZ, 0x1f, R6 ;  /* 0x0000001fff487819 */ /* 0x020fc60000011406 */
        /* <DEDUP_REMOVED lines=8> */
[----:B--2---:R-:W-:-:S02]  /*8d70*/  IADD3 R172, P6, R6, R210, RZ ;  /* 0x000000d206ac7210 */ /* 0x004fc40007fde0ff */
[----:B---3--:R-:W-:Y:S02]  /*8d80*/  IADD3 R170, P0, R6, R214, RZ ;  /* 0x000000d606aa7210 */ /* 0x008fe40007f1e0ff */
[-C--:B------:R-:W-:Y:S02]  /*8d90*/  LEA.HI.X.SX32 R173, R210, R72.reuse, 0x1, P6 ;  /* 0x00000048d2ad7211 */ /* 0x080fe400030f0eff */
[----:B----4-:R-:W-:Y:S01]  /*8da0*/  IADD3 R168, P1, R6, R215, RZ ;  /* 0x000000d706a87210 */ /* 0x010fe20007f3e0ff */
[----:B------:R-:W2:Y:S01]  /*8db0*/  LDL.LU R210, [R1+0xb4] ;  /* 0x0000b40001d27983 */ /* 0x000ea20000300800 */
[----:B------:R-:W-:Y:S02]  /*8dc0*/  LEA.HI.X.SX32 R171, R214, R72, 0x1, P0 ;  /* 0x00000048d6ab7211 */ /* 0x000fe400000f0eff */
[----:B------:R-:W-:Y:S01]  /*8dd0*/  IADD3 R166, P2, R6, R216, RZ ;  /* 0x000000d806a67210 */ /* 0x000fe20007f5e0ff */
[----:B------:R-:W3:Y:S01]  /*8de0*/  LDL.LU R214, [R1+0xb8] ;  /* 0x0000b80001d67983 */ /* 0x000ee20000300800 */
[----:B------:R-:W-:-:S02]  /*8df0*/  LEA.HI.X.SX32 R169, R215, R72, 0x1, P1 ;  /* 0x00000048d7a97211 */ /* 0x000fc400008f0eff */
[----:B------:R-:W-:Y:S01]  /*8e00*/  IADD3 R164, P3, R6, R217, RZ ;  /* 0x000000d906a47210 */ /* 0x000fe20007f7e0ff */
[----:B------:R-:W4:Y:S01]  /*8e10*/  LDL.LU R215, [R1+0xbc] ;  /* 0x0000bc0001d77983 */ /* 0x000f220000300800 */
[----:B------:R-:W-:Y:S02]  /*8e20*/  LEA.HI.X.SX32 R167, R216, R72, 0x1, P2 ;  /* 0x00000048d8a77211 */ /* 0x000fe400010f0eff */
[C---:B------:R-:W-:Y:S01]  /*8e30*/  IADD3 R162, P4, R6.reuse, R218, RZ ;  /* 0x000000da06a27210 */ /* 0x040fe20007f9e0ff */
[----:B------:R-:W4:Y:S01]  /*8e40*/  LDL.LU R216, [R1+0xc0] ;  /* 0x0000c00001d87983 */ /* 0x000f220000300800 */
[-C--:B------:R-:W-:Y:S02]  /*8e50*/  LEA.HI.X.SX32 R165, R217, R72.reuse, 0x1, P3 ;  /* 0x00000048d9a57211 */ /* 0x080fe400018f0eff */
[----:B------:R-:W-:Y:S01]  /*8e60*/  IADD3 R160, P6, R6, R219, RZ ;  /* 0x000000db06a07210 */ /* 0x000fe20007fde0ff */
[----:B------:R-:W4:Y:S01]  /*8e70*/  LDL.LU R217, [R1+0xc4] ;  /* 0x0000c40001d97983 */ /* 0x000f220000300800 */
[----:B------:R-:W-:-:S02]  /*8e80*/  LEA.HI.X.SX32 R163, R218, R72, 0x1, P4 ;  /* 0x00000048daa37211 */ /* 0x000fc400020f0eff */
[C---:B------:R-:W-:Y:S01]  /*8e90*/  IADD3 R158, P0, R6.reuse, R220, RZ ;  /* 0x000000dc069e7210 */ /* 0x040fe20007f1e0ff */
[----:B------:R-:W4:Y:S01]  /*8ea0*/  LDL.LU R218, [R1+0xc8] ;  /* 0x0000c80001da7983 */ /* 0x000f220000300800 */
[-C--:B------:R-:W-:Y:S02]  /*8eb0*/  LEA.HI.X.SX32 R161, R219, R72.reuse, 0x1, P6 ;  /* 0x00000048dba17211 */ /* 0x080fe400030f0eff */
[----:B------:R-:W-:Y:S01]  /*8ec0*/  IADD3 R156, P1, R6, R221, RZ ;  /* 0x000000dd069c7210 */ /* 0x000fe20007f3e0ff */
[----:B------:R-:W4:Y:S01]  /*8ed0*/  LDL.LU R219, [R1+0xcc] ;  /* 0x0000cc0001db7983 */ /* 0x000f220000300800 */
[----:B------:R-:W-:Y:S02]  /*8ee0*/  LEA.HI.X.SX32 R159, R220, R72, 0x1, P0 ;  /* 0x00000048dc9f7211 */ /* 0x000fe400000f0eff */
[----:B------:R-:W-:Y:S01]  /*8ef0*/  IADD3 R154, P2, R6, R222, RZ ;  /* 0x000000de069a7210 */ /* 0x000fe20007f5e0ff */
[----:B------:R-:W4:Y:S01]  /*8f00*/  LDL.LU R220, [R1+0xd0] ;  /* 0x0000d00001dc7983 */ /* 0x000f220000300800 */
[----:B------:R-:W-:-:S02]  /*8f10*/  LEA.HI.X.SX32 R157, R221, R72, 0x1, P1 ;  /* 0x00000048dd9d7211 */ /* 0x000fc400008f0eff */
[----:B------:R-:W-:Y:S01]  /*8f20*/  IADD3 R152, P3, R6, R249, RZ ;  /* 0x000000f906987210 */ /* 0x000fe20007f7e0ff */
[----:B------:R-:W4:Y:S01]  /*8f30*/  LDL.LU R221, [R1+0xd4] ;  /* 0x0000d40001dd7983 */ /* 0x000f220000300800 */
[-C--:B------:R-:W-:Y:S02]  /*8f40*/  LEA.HI.X.SX32 R155, R222, R72.reuse, 0x1, P2 ;  /* 0x00000048de9b7211 */ /* 0x080fe400010f0eff */
[----:B------:R-:W-:Y:S01]  /*8f50*/  LEA.HI.X.SX32 R153, R249, R72, 0x1, P3 ;  /* 0x00000048f9997211 */ /* 0x000fe200018f0eff */
[----:B------:R-:W4:Y:S04]  /*8f60*/  LDL.LU R222, [R1+0xd8] ;  /* 0x0000d80001de7983 */ /* 0x000f280000300800 */
[----:B------:R-:W4:Y:S01]  /*8f70*/  LDL.LU R249, [R1+0xe8] ;  /* 0x0000e80001f97983 */ /* 0x000f220000300800 */
[----:B------:R-:W-:-:S02]  /*8f80*/  IADD3 R150, P4, R6, R151, RZ ;  /* 0x0000009706967210 */ /* 0x000fc40007f9e0ff */
[C---:B------:R-:W-:Y:S02]  /*8f90*/  IADD3 R148, P6, R6.reuse, R149, RZ ;  /* 0x0000009506947210 */ /* 0x040fe40007fde0ff */
[C---:B------:R-:W-:Y:S02]  /*8fa0*/  IADD3 R146, P0, R6.reuse, R147, RZ ;  /* 0x0000009306927210 */ /* 0x040fe40007f1e0ff */
[-C--:B------:R-:W-:Y:S02]  /*8fb0*/  LEA.HI.X.SX32 R151, R151, R72.reuse, 0x1, P4 ;  /* 0x0000004897977211 */ /* 0x080fe400020f0eff */
[----:B------:R-:W-:Y:S02]  /*8fc0*/  LEA.HI.X.SX32 R149, R149, R72, 0x1, P6 ;  /* 0x0000004895957211 */ /* 0x000fe400030f0eff */
[C---:B------:R-:W-:Y:S02]  /*8fd0*/  IADD3 R144, P1, R6.reuse, R62, RZ ;  /* 0x0000003e06907210 */ /* 0x040fe40007f3e0ff */
[----:B------:R-:W-:-:S02]  /*8fe0*/  IADD3 R42, P2, R6, R63, RZ ;  /* 0x0000003f062a7210 */ /* 0x000fc40007f5e0ff */
[C---:B------:R-:W-:Y:S02]  /*8ff0*/  IADD3 R41, P3, R6.reuse, R252, RZ ;  /* 0x000000fc06297210 */ /* 0x040fe40007f7e0ff */
[----:B------:R-:W-:Y:S02]  /*9000*/  LEA.HI.X.SX32 R147, R147, R72, 0x1, P0 ;  /* 0x0000004893937211 */ /* 0x000fe400000f0eff */
[C---:B------:R-:W-:Y:S02]  /*9010*/  IADD3 R40, P4, R6.reuse, R251, RZ ;  /* 0x000000fb06287210 */ /* 0x040fe40007f9e0ff */
[C---:B------:R-:W-:Y:S02]  /*9020*/  IADD3 R39, P6, R6.reuse, R175, RZ ;  /* 0x000000af06277210 */ /* 0x040fe40007fde0ff */
[----:B------:R-:W-:Y:S02]  /*9030*/  IADD3 R38, P0, R6, R174, RZ ;  /* 0x000000ae06267210 */ /* 0x000fe40007f1e0ff */
[----:B------:R-:W-:-:S02]  /*9040*/  LEA.HI.X.SX32 R145, R62, R72, 0x1, P1 ;  /* 0x000000483e917211 */ /* 0x000fc400008f0eff */
[-C--:B------:R-:W-:Y:S02]  /*9050*/  LEA.HI.X.SX32 R140, R63, R72.reuse, 0x1, P2 ;  /* 0x000000483f8c7211 */ /* 0x080fe400010f0eff */
[-C--:B------:R-:W-:Y:S02]  /*9060*/  LEA.HI.X.SX32 R49, R252, R72.reuse, 0x1, P3 ;  /* 0x00000048fc317211 */ /* 0x080fe400018f0eff */
[-C--:B------:R-:W-:Y:S02]  /*9070*/  LEA.HI.X.SX32 R48, R251, R72.reuse, 0x1, P4 ;  /* 0x00000048fb307211 */ /* 0x080fe400020f0eff */
[-C--:B------:R-:W-:Y:S02]  /*9080*/  LEA.HI.X.SX32 R47, R175, R72.reuse, 0x1, P6 ;  /* 0x00000048af2f7211 */ /* 0x080fe400030f0eff */
[----:B------:R-:W-:Y:S02]  /*9090*/  IADD3 R22, P1, R6, R209, RZ ;  /* 0x000000d106167210 */ /* 0x000fe40007f3e0ff */
[----:B------:R-:W-:-:S02]  /*90a0*/  LEA.HI.X.SX32 R46, R174, R72, 0x1, P0 ;  /* 0x00000048ae2e7211 */ /* 0x000fc400000f0eff */
[----:B------:R-:W-:Y:S02]  /*90b0*/  LEA.HI.X.SX32 R45, R209, R72, 0x1, P1 ;  /* 0x00000048d12d7211 */ /* 0x000fe400008f0eff */
[C---:B--2---:R-:W-:Y:S02]  /*90c0*/  IADD3 R21, P2, R6.reuse, R210, RZ ;  /* 0x000000d206157210 */ /* 0x044fe40007f5e0ff */
[C---:B---3--:R-:W-:Y:S02]  /*90d0*/  IADD3 R23, P3, R6.reuse, R214, RZ ;  /* 0x000000d606177210 */ /* 0x048fe40007f7e0ff */
[C---:B----4-:R-:W-:Y:S02]  /*90e0*/  IADD3 R57, P4, R6.reuse, R215, RZ ;  /* 0x000000d706397210 */ /* 0x050fe40007f9e0ff */
[C---:B------:R-:W-:Y:S02]  /*90f0*/  IADD3 R59, P6, R6.reuse, R216, RZ ;  /* 0x000000d8063b7210 */ /* 0x040fe40007fde0ff */
[----:B------:R-:W-:-:S02]  /*9100*/  IADD3 R61, P0, R6, R217, RZ ;  /* 0x000000d9063d7210 */ /* 0x000fc40007f1e0ff */
[-C--:B------:R-:W-:Y:S02]  /*9110*/  LEA.HI.X.SX32 R44, R210, R72.reuse, 0x1, P2 ;  /* 0x00000048d22c7211 */ /* 0x080fe400010f0eff */
[-C--:B------:R-:W-:Y:S02]  /*9120*/  LEA.HI.X.SX32 R43, R214, R72.reuse, 0x1, P3 ;  /* 0x00000048d62b7211 */ /* 0x080fe400018f0eff */
[-C--:B------:R-:W-:Y:S02]  /*9130*/  LEA.HI.X.SX32 R56, R215, R72.reuse, 0x1, P4 ;  /* 0x00000048d7387211 */ /* 0x080fe400020f0eff */
[----:B------:R-:W-:Y:S02]  /*9140*/  LEA.HI.X.SX32 R58, R216, R72, 0x1, P6 ;  /* 0x00000048d83a7211 */ /* 0x000fe400030f0eff */
[C---:B------:R-:W-:Y:S02]  /*9150*/  IADD3 R63, P1, R6.reuse, R218, RZ ;  /* 0x000000da063f7210 */ /* 0x040fe40007f3e0ff */
[----:B------:R-:W-:-:S02]  /*9160*/  IADD3 R65, P2, R6, R219, RZ ;  /* 0x000000db06417210 */ /* 0x000fc40007f5e0ff */
[C---:B------:R-:W-:Y:S02]  /*9170*/  IADD3 R67, P3, R6.reuse, R220, RZ ;  /* 0x000000dc06437210 */ /* 0x040fe40007f7e0ff */
[C---:B------:R-:W-:Y:S02]  /*9180*/  IADD3 R69, P4, R6.reuse, R221, RZ ;  /* 0x000000dd06457210 */ /* 0x040fe40007f9e0ff */
[----:B------:R-:W-:Y:S02]  /*9190*/  LEA.HI.X.SX32 R60, R217, R72, 0x1, P0 ;  /* 0x00000048d93c7211 */ /* 0x000fe400000f0eff */
[C---:B------:R-:W-:Y:S02]  /*91a0*/  IADD3 R71, P6, R6.reuse, R222, RZ ;  /* 0x000000de06477210 */ /* 0x040fe40007fde0ff */
[----:B------:R-:W-:Y:S02]  /*91b0*/  IADD3 R73, P0, R6, R249, RZ ;  /* 0x000000f906497210 */ /* 0x000fe40007f1e0ff */
[----:B------:R-:W-:-:S02]  /*91c0*/  LEA.HI.X.SX32 R62, R218, R72, 0x1, P1 ;  /* 0x00000048da3e7211 */ /* 0x000fc400008f0eff */
[-C--:B------:R-:W-:Y:S02]  /*91d0*/  LEA.HI.X.SX32 R64, R219, R72.reuse, 0x1, P2 ;  /* 0x00000048db407211 */ /* 0x080fe400010f0eff */
[-C--:B------:R-:W-:Y:S02]  /*91e0*/  LEA.HI.X.SX32 R66, R220, R72.reuse, 0x1, P3 ;  /* 0x00000048dc427211 */ /* 0x080fe400018f0eff */
[-C--:B------:R-:W-:Y:S02]  /*91f0*/  LEA.HI.X.SX32 R68, R221, R72.reuse, 0x1, P4 ;  /* 0x00000048dd447211 */ /* 0x080fe400020f0eff */
[-C--:B------:R-:W-:Y:S02]  /*9200*/  LEA.HI.X.SX32 R70, R222, R72.reuse, 0x1, P6 ;  /* 0x00000048de467211 */ /* 0x080fe400030f0eff */
[----:B------:R-:W-:Y:S02]  /*9210*/  LEA.HI.X.SX32 R72, R249, R72, 0x1, P0 ;  /* 0x00000048f9487211 */ /* 0x000fe400000f0eff */
[----:B------:R-:W2:Y:S01]  /*9220*/  LDL.LU R249, [R1+0x34] ;  /* 0x0000340001f97983 */ /* 0x000ea20000300800 */
[----:B------:R-:W-:-:S02]  /*9230*/  SHF.R.S32.HI R136, RZ, 0x1f, R8 ;  /* 0x0000001fff887819 */ /* 0x000fc40000011408 */
[C---:B------:R-:W-:Y:S02]  /*9240*/  IADD3 R75, P0, R8.reuse, R19, RZ ;  /* 0x00000013084b7210 */ /* 0x040fe40007f1e0ff */
[C---:B------:R-:W-:Y:S02]  /*9250*/  IADD3 R77, P1, R8.reuse, R18, RZ ;  /* 0x00000012084d7210 */ /* 0x040fe40007f3e0ff */
[----:B------:R-:W-:Y:S01]  /*9260*/  IADD3 R79, P2, R8, R17, RZ ;  /* 0x00000011084f7210 */ /* 0x000fe20007f5e0ff */
[-C--:B------:R-:W-:Y:S01]  /*9270*/  IMAD R35, R223, R20.reuse, RZ ;  /* 0x00000014df237224 */ /* 0x080fe200078e02ff */
[----:B------:R-:W-:Y:S01]  /*9280*/  SHF.R.S32.HI R138, RZ, 0x1f, R7 ;  /* 0x0000001fff8a7819 */ /* 0x000fe20000011407 */
[----:B------:R-:W-:Y:S01]  /*9290*/  IMAD R37, R224, R20, RZ ;  /* 0x00000014e0257224 */ /* 0x000fe200078e02ff */
[----:B------:R-:W-:Y:S01]  /*92a0*/  LEA.HI.X.SX32 R74, R19, R136, 0x1, P0 ;  /* 0x00000088134a7211 */ /* 0x000fe200000f0eff */
[----:B------:R-:W-:Y:S01]  /*92b0*/  IMAD R51, R225, R20, RZ ;  /* 0x00000014e1337224 */ /* 0x000fe200078e02ff */
[----:B------:R-:W-:-:S02]  /*92c0*/  LEA.HI.X.SX32 R76, R18, R136, 0x1, P1 ;  /* 0x00000088124c7211 */ /* 0x000fc400008f0eff */
[----:B------:R-:W-:Y:S02]  /*92d0*/  LEA.HI.X.SX32 R78, R17, R136, 0x1, P2 ;  /* 0x00000088114e7211 */ /* 0x000fe400010f0eff */
[C---:B------:R-:W-:Y:S02]  /*92e0*/  IADD3 R81, P3, R8.reuse, R16, RZ ;  /* 0x0000001008517210 */ /* 0x040fe40007f7e0ff */
[C---:B------:R-:W-:Y:S02]  /*92f0*/  IADD3 R83, P4, R8.reuse, R15, RZ ;  /* 0x0000000f08537210 */ /* 0x040fe40007f9e0ff */
[C---:B------:R-:W-:Y:S02]  /*9300*/  IADD3 R85, P6, R8.reuse, R14, RZ ;  /* 0x0000000e08557210 */ /* 0x040fe40007fde0ff */
[C---:B------:R-:W-:Y:S02]  /*9310*/  IADD3 R87, P0, R8.reuse, R13, RZ ;  /* 0x0000000d08577210 */ /* 0x040fe40007f1e0ff */
[----:B------:R-:W-:-:S02]  /*9320*/  IADD3 R91, P2, R8, R12, RZ ;  /* 0x0000000c085b7210 */ /* 0x000fc40007f5e0ff */
[----:B------:R-:W-:Y:S01]  /*9330*/  LEA.HI R138, R138, R7, RZ, 0x6 ;  /* 0x000000078a8a7211 */ /* 0x000fe200078f30ff */
[----:B------:R-:W-:Y:S01]  /*9340*/  IMAD R53, R226, R20, RZ ;  /* 0x00000014e2357224 */ /* 0x000fe200078e02ff */
[-C--:B------:R-:W-:Y:S01]  /*9350*/  LEA.HI.X.SX32 R80, R16, R136.reuse, 0x1, P3 ;  /* 0x0000008810507211 */ /* 0x080fe200018f0eff */
[----:B------:R-:W1:Y:S01]  /*9360*/  LDC.64 R6, c[0x0][0x218] ;  /* 0x00008600ff067b82 */ /* 0x000e620000000a00 */
[----:B------:R-:W-:Y:S01]  /*9370*/  LEA.HI.X.SX32 R82, R15, R136, 0x1, P4 ;  /* 0x000000880f527211 */ /* 0x000fe200020f0eff */
[----:B------:R-:W-:Y:S01]  /*9380*/  IMAD R55, R227, R20, RZ ;  /* 0x00000014e3377224 */ /* 0x000fe200078e02ff */
[----:B------:R-:W-:Y:S01]  /*9390*/  LEA.HI.X.SX32 R84, R14, R136, 0x1, P6 ;  /* 0x000000880e547211 */ /* 0x000fe200030f0eff */
[----:B------:R-:W-:Y:S01]  /*93a0*/  IMAD R117, R229, R20, RZ ;  /* 0x00000014e5757224 */ /* 0x000fe200078e02ff */
[----:B------:R-:W-:Y:S01]  /*93b0*/  LEA.HI.X.SX32 R86, R13, R136, 0x1, P0 ;  /* 0x000000880d567211 */ /* 0x000fe200000f0eff */
[----:B------:R-:W-:Y:S01]  /*93c0*/  IMAD R119, R228, R20, RZ ;  /* 0x00000014e4777224 */ /* 0x000fe200078e02ff */
[----:B------:R-:W-:Y:S01]  /*93d0*/  LEA.HI.X.SX32 R90, R12, R136, 0x1, P2 ;  /* 0x000000880c5a7211 */ /* 0x000fe200010f0eff */
[----:B------:R-:W3:Y:S01]  /*93e0*/  LDC.64 R14, c[0x0][0x210] ;  /* 0x00008400ff0e7b82 */ /* 0x000ee20000000a00 */
[----:B------:R-:W-:-:S02]  /*93f0*/  IADD3 R93, P3, R8, R11, RZ ;  /* 0x0000000b085d7210 */ /* 0x000fc40007f7e0ff */
[C---:B------:R-:W-:Y:S02]  /*9400*/  IADD3 R99, P0, R8.reuse, R35, RZ ;  /* 0x0000002308637210 */ /* 0x040fe40007f1e0ff */
[----:B------:R-:W-:Y:S01]  /*9410*/  IADD3 R103, P2, R8, R51, RZ ;  /* 0x0000003308677210 */ /* 0x000fe20007f5e0ff */
[----:B------:R-:W-:Y:S01]  /*9420*/  IMAD R127, R240, R20, RZ ;  /* 0x00000014f07f7224 */ /* 0x000fe200078e02ff */
[----:B------:R-:W-:Y:S01]  /*9430*/  LEA.HI.X.SX32 R92, R11, R136, 0x1, P3 ;  /* 0x000000880b5c7211 */ /* 0x000fe200018f0eff */
[----:B------:R-:W-:Y:S01]  /*9440*/  IMAD R121, R237, R20, RZ ;  /* 0x00000014ed797224 */ /* 0x000fe200078e02ff */
[----:B------:R-:W-:Y:S01]  /*9450*/  LEA.HI.X.SX32 R98, R35, R136, 0x1, P0 ;  /* 0x0000008823627211 */ /* 0x000fe200000f0eff */
[----:B------:R-:W-:Y:S01]  /*9460*/  IMAD R123, R236, R20, RZ ;  /* 0x00000014ec7b7224 */ /* 0x000fe200078e02ff */
[----:B------:R-:W-:Y:S01]  /*9470*/  LEA.HI.X.SX32 R102, R51, R136, 0x1, P2 ;  /* 0x0000008833667211 */ /* 0x000fe200010f0eff */
[----:B------:R-:W-:Y:S01]  /*9480*/  IMAD R125, R235, R20, RZ ;  /* 0x00000014eb7d7224 */ /* 0x000fe200078e02ff */
[----:B------:R-:W-:-:S02]  /*9490*/  LOP3.LUT R240, R0, 0x22, RZ, 0xfc, !PT ;  /* 0x0000002200f07812 */ /* 0x000fc400078efcff */
[C---:B------:R-:W-:Y:S02]  /*94a0*/  IADD3 R105, P3, R8.reuse, R53, RZ ;  /* 0x0000003508697210 */ /* 0x040fe40007f7e0ff */
        /* <DEDUP_REMOVED lines=19> */
[-C--:B------:R-:W-:Y:S01]  /*95e0*/  IMAD R25, R246, R20.reuse, RZ ;  /* 0x00000014f6197224 */ /* 0x080fe200078e02ff */
[----:B------:R-:W-:Y:S01]  /*95f0*/  IADD3 R121, P3, R8, R129, RZ ;  /* 0x0000008108797210 */ /* 0x000fe20007f7e0ff */
[----:B------:R-:W-:Y:S01]  /*9600*/  IMAD R27, R250, R20, RZ ;  /* 0x00000014fa1b7224 */ /* 0x000fe200078e02ff */
[----:B------:R-:W-:-:S02]  /*9610*/  IADD3 R123, P0, R8, R131, RZ ;  /* 0x00000083087b7210 */ /* 0x000fc40007f1e0ff */
[C---:B------:R-:W-:Y:S02]  /*9620*/  IADD3 R127, P2, R8.reuse, R135, RZ ;  /* 0x00000087087f7210 */ /* 0x040fe40007f5e0ff */
[C---:B------:R-:W-:Y:S02]  /*9630*/  IADD3 R95, P4, R8.reuse, R10, RZ ;  /* 0x0000000a085f7210 */ /* 0x040fe40007f9e0ff */
[----:B------:R-:W-:Y:S02]  /*9640*/  IADD3 R97, P6, R8, R9, RZ ;  /* 0x0000000908617210 */ /* 0x000fe40007fde0ff */
[----:B------:R-:W-:Y:S02]  /*9650*/  SHF.R.S32.HI R174, RZ, 0x1f, R5 ;  /* 0x0000001fffae7819 */ /* 0x000fe40000011405 */
[----:B------:R-:W-:Y:S02]  /*9660*/  SHF.R.S32.HI R175, RZ, 0x1f, R4 ;  /* 0x0000001fffaf7819 */ /* 0x000fe40000011404 */
[----:B------:R-:W-:-:S02]  /*9670*/  LEA.HI.X.SX32 R120, R129, R136, 0x1, P3 ;  /* 0x0000008881787211 */ /* 0x000fc400018f0eff */
[-C--:B------:R-:W-:Y:S02]  /*9680*/  LEA.HI.X.SX32 R122, R131, R136.reuse, 0x1, P0 ;  /* 0x00000088837a7211 */ /* 0x080fe400000f0eff */
[-C--:B------:R-:W-:Y:S02]  /*9690*/  LEA.HI.X.SX32 R126, R135, R136.reuse, 0x1, P2 ;  /* 0x00000088877e7211 */ /* 0x080fe400010f0eff */
[----:B------:R-:W-:Y:S02]  /*96a0*/  LEA.HI.X.SX32 R94, R10, R136, 0x1, P4 ;  /* 0x000000880a5e7211 */ /* 0x000fe400020f0eff */
[C---:B------:R-:W-:Y:S02]  /*96b0*/  IADD3 R129, P3, R8.reuse, R33, RZ ;  /* 0x0000002108817210 */ /* 0x040fe40007f7e0ff */
[C---:B------:R-:W-:Y:S02]  /*96c0*/  IADD3 R131, P0, R8.reuse, R31, RZ ;  /* 0x0000001f08837210 */ /* 0x040fe40007f1e0ff */
[----:B------:R-:W-:-:S02]  /*96d0*/  IADD3 R135, P2, R8, R25, RZ ;  /* 0x0000001908877210 */ /* 0x000fc40007f5e0ff */
[----:B------:R-:W-:Y:S01]  /*96e0*/  IADD3 R137, P4, R8, R27, RZ ;  /* 0x0000001b08897210 */ /* 0x000fe20007f9e0ff */
[----:B-1----:R-:W-:Y:S01]  /*96f0*/  IMAD.WIDE.U32 R6, R5, 0x14, R6 ;  /* 0x0000001405067825 */ /* 0x002fe200078e0006 */
[-C--:B------:R-:W-:Y:S02]  /*9700*/  LEA.HI.X.SX32 R96, R9, R136.reuse, 0x1, P6 ;  /* 0x0000008809607211 */ /* 0x080fe400030f0eff */
[-C--:B------:R-:W-:Y:S01]  /*9710*/  LEA.HI.X.SX32 R128, R33, R136.reuse, 0x1, P3 ;  /* 0x0000008821807211 */ /* 0x080fe200018f0eff */
[----:B------:R-:W-:Y:S01]  /*9720*/  IMAD R9, R174, 0x14, RZ ;  /* 0x00000014ae097824 */ /* 0x000fe200078e02ff */
[-C--:B------:R-:W-:Y:S01]  /*9730*/  LEA.HI.X.SX32 R130, R31, R136.reuse, 0x1, P0 ;  /* 0x000000881f827211 */ /* 0x080fe200000f0eff */
[----:B------:R-:W-:Y:S01]  /*9740*/  IMAD R13, R175, 0x14, RZ ;  /* 0x00000014af0d7824 */ /* 0x000fe200078e02ff */
[----:B------:R-:W-:Y:S01]  /*9750*/  LEA.HI.X.SX32 R134, R25, R136, 0x1, P2 ;  /* 0x0000008819867211 */ /* 0x000fe200010f0eff */
[----:B---3--:R-:W-:Y:S01]  /*9760*/  IMAD.WIDE.U32 R10, R4, 0x14, R14 ;  /* 0x00000014040a7825 */ /* 0x008fe200078e000e */
[----:B------:R-:W-:-:S02]  /*9770*/  SHF.R.S32.HI R138, RZ, 0x6, R138 ;  /* 0x00000006ff8a7819 */ /* 0x000fc4000001148a */
[----:B------:R-:W-:Y:S01]  /*9780*/  SHF.L.U64.HI R18, R22, 0x2, R45 ;  /* 0x0000000216127819 */ /* 0x000fe2000001022d */
[----:B------:R-:W-:Y:S01]  /*9790*/  IMAD.MOV.U32 R139, RZ, RZ, R6 ;  /* 0x000000ffff8b7224 */ /* 0x000fe200078e0006 */
[----:B------:R-:W-:Y:S01]  /*97a0*/  SHF.L.U64.HI R173, R172, 0x2, R173 ;  /* 0x00000002acad7819 */ /* 0x000fe200000102ad */
[----:B------:R-:W-:Y:S01]  /*97b0*/  IMAD.IADD R6, R11, 0x1, R13 ;  /* 0x000000010b067824 */ /* 0x000fe200078e020d */
[----:B------:R-:W-:Y:S01]  /*97c0*/  SHF.L.U64.HI R171, R170, 0x2, R171 ;  /* 0x00000002aaab7819 */ /* 0x000fe200000102ab */
[----:B------:R-:W-:Y:S01]  /*97d0*/  IMAD.SHL.U32 R19, R22, 0x4, RZ ;  /* 0x0000000416137824 */ /* 0x000fe200078e00ff */
        /* <DEDUP_REMOVED lines=8> */
[----:B------:R-:W-:-:S02]  /*9860*/  SHF.L.U64.HI R161, R160, 0x2, R161 ;  /* 0x00000002a0a17819 */ /* 0x000fc400000102a1 */
[----:B------:R-:W-:Y:S02]  /*9870*/  CS2R R24, SRZ ;  /* 0x0000000000187805 */ /* 0x000fe4000001ff00 */
[----:B------:R-:W-:Y:S02]  /*9880*/  SHF.L.U64.HI R159, R158, 0x2, R159 ;  /* 0x000000029e9f7819 */ /* 0x000fe4000001029f */
[----:B------:R-:W-:Y:S02]  /*9890*/  CS2R R30, SRZ ;  /* 0x00000000001e7805 */ /* 0x000fe4000001ff00 */
[----:B------:R-:W-:Y:S02]  /*98a0*/  SHF.L.U64.HI R157, R156, 0x2, R157 ;  /* 0x000000029c9d7819 */ /* 0x000fe4000001029d */
[----:B------:R-:W-:Y:S02]  /*98b0*/  CS2R R32, SRZ ;  /* 0x0000000000207805 */ /* 0x000fe4000001ff00 */
[----:B------:R-:W-:-:S02]  /*98c0*/  SHF.L.U64.HI R155, R154, 0x2, R155 ;  /* 0x000000029a9b7819 */ /* 0x000fc4000001029b */
[----:B------:R-:W-:Y:S02]  /*98d0*/  CS2R R34, SRZ ;  /* 0x0000000000227805 */ /* 0x000fe4000001ff00 */
        /* <DEDUP_REMOVED lines=94> */
[----:B------:R-:W-:Y:S01]  /*9ec0*/  CS2R R38, SRZ ;  /* 0x0000000000267805 */ /* 0x000fe2000001ff00 */
[----:B------:R-:W-:Y:S01]  /*9ed0*/  IMAD.SHL.U32 R127, R127, 0x4, RZ ;  /* 0x000000047f7f7824 */ /* 0x000fe200078e00ff */
[----:B------:R-:W-:Y:S01]  /*9ee0*/  CS2R R44, SRZ ;  /* 0x00000000002c7805 */ /* 0x000fe2000001ff00 */
[----:B------:R-:W-:Y:S01]  /*9ef0*/  IMAD.SHL.U32 R129, R129, 0x4, RZ ;  /* 0x0000000481817824 */ /* 0x000fe200078e00ff */
[----:B------:R-:W-:Y:S01]  /*9f00*/  CS2R R46, SRZ ;  /* 0x00000000002e7805 */ /* 0x000fe2000001ff00 */
[----:B------:R-:W-:Y:S01]  /*9f10*/  IMAD.SHL.U32 R131, R131, 0x4, RZ ;  /* 0x0000000483837824 */ /* 0x000fe200078e00ff */
[----:B------:R-:W-:Y:S01]  /*9f20*/  CS2R R50, SRZ ;  /* 0x0000000000327805 */ /* 0x000fe2000001ff00 */
[----:B------:R-:W-:Y:S01]  /*9f30*/  IMAD.SHL.U32 R135, R135, 0x4, RZ ;  /* 0x0000000487877824 */ /* 0x000fe200078e00ff */
[----:B------:R-:W-:-:S02]  /*9f40*/  CS2R R52, SRZ ;  /* 0x0000000000347805 */ /* 0x000fc4000001ff00 */
[----:B------:R-:W-:Y:S01]  /*9f50*/  CS2R R54, SRZ ;  /* 0x0000000000367805 */ /* 0x000fe2000001ff00 */
[----:B------:R-:W-:Y:S01]  /*9f60*/  VIADD R209, R138, 0xfffffffb ;  /* 0xfffffffb8ad17836 */ /* 0x000fe20000000000 */
[----:B------:R-:W-:Y:S01]  /*9f70*/  UIADD3 UR12, UR12, -0x140, URZ ;  /* 0xfffffec00c0c7890 */ /* 0x000fe2000fffe03f */
[----:B------:R-:W-:Y:S01]  /*9f80*/  UMOV UR13, 0x4 ;  /* 0x00000004000d7882 */ /* 0x000fe20000000000 */
[----:B------:R-:W-:Y:S01]  /*9f90*/  UMOV UR14, 0xffffffff ;  /* 0xffffffff000e7882 */ /* 0x000fe20000000000 */
[----:B------:R-:W-:Y:S01]  /*9fa0*/  UMOV UR4, URZ ;  /* 0x0000003f00047c82 */ /* 0x000fe20008000000 */
[----:B--2---:R-:W-:-:S04]  /*9fb0*/  IADD3 R89, P1, R8, R249, RZ ;  /* 0x000000f908597210 */ /* 0x004fc80007f3e0ff */
[----:B------:R-:W-:Y:S02]  /*9fc0*/  LEA.HI.X.SX32 R88, R249, R136, 0x1, P1 ;  /* 0x00000088f9587211 */ /* 0x000fe400008f0eff */
[----:B------:R-:W-:-:S04]  /*9fd0*/  IADD3 R101, P1, R8, R37, RZ ;  /* 0x0000002508657210 */ /* 0x000fc80007f3e0ff */
[----:B------:R-:W-:Y:S02]  /*9fe0*/  LEA.HI.X.SX32 R100, R37, R136, 0x1, P1 ;  /* 0x0000008825647211 */ /* 0x000fe400008f0eff */
[----:B------:R-:W-:-:S04]  /*9ff0*/  IADD3 R109, P1, R8, R117, RZ ;  /* 0x00000075086d7210 */ /* 0x000fc80007f3e0ff */
[----:B------:R-:W-:Y:S02]  /*a000*/  LEA.HI.X.SX32 R108, R117, R136, 0x1, P1 ;  /* 0x00000088756c7211 */ /* 0x000fe400008f0eff */
[----:B------:R-:W-:-:S04]  /*a010*/  IADD3 R117, P1, R8, R125, RZ ;  /* 0x0000007d08757210 */ /* 0x000fc80007f3e0ff */
[----:B------:R-:W-:Y:S02]  /*a020*/  LEA.HI.X.SX32 R116, R125, R136, 0x1, P1 ;  /* 0x000000887d747211 */ /* 0x000fe400008f0eff */
[----:B------:R-:W-:-:S04]  /*a030*/  IADD3 R125, P1, R8, R133, RZ ;  /* 0x00000085087d7210 */ /* 0x000fc80007f3e0ff */
[----:B------:R-:W-:Y:S02]  /*a040*/  LEA.HI.X.SX32 R124, R133, R136, 0x1, P1 ;  /* 0x00000088857c7211 */ /* 0x000fe400008f0eff */
[----:B------:R-:W-:Y:S01]  /*a050*/  IADD3 R133, P1, R8, R29, RZ ;  /* 0x0000001d08857210 */ /* 0x000fe20007f3e0ff */
[----:B------:R-:W-:-:S03]  /*a060*/  IMAD.IADD R8, R7, 0x1, R9 ;  /* 0x0000000107087824 */ /* 0x000fc600078e0209 */
[-C--:B------:R-:W-:Y:S02]  /*a070*/  LEA.HI.X.SX32 R132, R29, R136.reuse, 0x1, P1 ;  /* 0x000000881d847211 */ /* 0x080fe400008f0eff */
[----:B------:R-:W-:Y:S01]  /*a080*/  LEA.HI.X.SX32 R136, R27, R136, 0x1, P4 ;  /* 0x000000881b887211 */ /* 0x000fe200020f0eff */
[----:B------:R-:W-:Y:S01]  /*a090*/  IMAD.MOV.U32 R7, RZ, RZ, R10 ;  /* 0x000000ffff077224 */ /* 0x000fe200078e000a */
[----:B------:R-:W-:Y:S01]  /*a0a0*/  SHF.L.U64.HI R10, R41, 0x2, R49 ;  /* 0x00000002290a7819 */ /* 0x000fe20000010231 */
[----:B------:R-:W-:Y:S01]  /*a0b0*/  IMAD.SHL.U32 R9, R42, 0x4, RZ ;  /* 0x000000042a097824 */ /* 0x000fe200078e00ff */
[----:B------:R-:W-:Y:S02]  /*a0c0*/  SHF.L.U64.HI R88, R89, 0x2, R88 ;  /* 0x0000000259587819 */ /* 0x000fe40000010258 */
[----:B------:R-:W-:Y:S02]  /*a0d0*/  CS2R R26, SRZ ;  /* 0x00000000001a7805 */ /* 0x000fe4000001ff00 */
[----:B------:R-:W-:-:S02]  /*a0e0*/  SHF.L.U64.HI R100, R101, 0x2, R100 ;  /* 0x0000000265647819 */ /* 0x000fc40000010264 */
[----:B------:R-:W-:Y:S02]  /*a0f0*/  CS2R R28, SRZ ;  /* 0x00000000001c7805 */ /* 0x000fe4000001ff00 */
[----:B------:R-:W-:Y:S02]  /*a100*/  SHF.L.U64.HI R108, R109, 0x2, R108 ;  /* 0x000000026d6c7819 */ /* 0x000fe4000001026c */
        /* <DEDUP_REMOVED lines=14> */
[----:B------:R-:W-:-:S07]  /*a1f0*/  IMAD.SHL.U32 R137, R137, 0x4, RZ ;  /* 0x0000000489897824 */ /* 0x000fce00078e00ff */
.L_x_1:
[----:B------:R-:W-:Y:S01]  /*a200*/  UIADD3 UR14, UR14, 0x1, URZ ;  /* 0x000000010e0e7890 */ /* 0x000fe2000fffe03f */
[----:B------:R-:W-:-:S04]  /*a210*/  DEPBAR.LE SB0, 0x8 ;  /* 0x000082000000791a */ /* 0x000fc80000000000 */
[----:B------:R-:W-:Y:S01]  /*a220*/  BAR.SYNC.DEFER_BLOCKING 0x0 ;  /* 0x0000000000007b1d */ /* 0x000fe20000010000 */
[----:B------:R-:W-:Y:S01]  /*a230*/  UISETP.GT.AND UP0, UPT, UR14, 0x5, UPT ;  /* 0x000000050e00788c */ /* 0x000fe2000bf04270 */
[----:B------:R-:W-:Y:S01]  /*a240*/  ISETP.GE.AND P1, PT, R0, UR12, PT ;  /* 0x0000000c00007c0c */ /* 0x000fe2000bf26270 */
[----:B------:R-:W-:Y:S01]  /*a250*/  UIADD3 UR13, UR13, 0x1, URZ ;  /* 0x000000010d0d7890 */ /* 0x000fe2000fffe03f */
[----:B------:R-:W-:Y:S01]  /*a260*/  ISETP.LE.AND P0, PT, R209, UR4, PT ;  /* 0x00000004d1007c0c */ /* 0x000fe2000bf03270 */
[----:B------:R-:W-:Y:S01]  /*a270*/  USEL UR14, UR14, URZ, !UP0 ;  /* 0x0000003f0e0e7287 */ /* 0x000fe2000c000000 */
[----:B------:R-:W-:Y:S01]  /*a280*/  SEL R142, RZ, 0x4, P1 ;  /* 0x00000004ff8e7807 */ /* 0x000fe20000800000 */
[----:B------:R-:W-:Y:S01]  /*a290*/  UMOV UR9, 0x40000040 ;  /* 0x4000004000097882 */ /* 0x000fe20000000000 */
[----:B------:R-:W-:Y:S01]  /*a2a0*/  UMOV UR11, 0x40000040 ;  /* 0x40000040000b7882 */ /* 0x000fe20000000000 */
[----:B------:R-:W-:Y:S01]  /*a2b0*/  ULEA UR5, UR14, UR7, 0xe ;  /* 0x000000070e057291 */ /* 0x000fe2000f8e703f */
[----:B------:R-:W-:Y:S01]  /*a2c0*/  SEL R142, R142, RZ, !P0 ;  /* 0x000000ff8e8e7207 */ /* 0x000fe20004000000 */
[----:B------:R-:W-:Y:S01]  /*a2d0*/  UIADD3 UR4, UR4, 0x1, URZ ;  /* 0x0000000104047890 */ /* 0x000fe2000fffe03f */
[----:B------:R-:W-:Y:S01]  /*a2e0*/  LOP3.LUT R214, R0, 0x2, RZ, 0xfc, !PT ;  /* 0x0000000200d67812 */ /* 0x000fe200078efcff */
[----:B------:R-:W-:Y:S01]  /*a2f0*/  UIADD3 UR6, UR5, 0x18000, URZ ;  /* 0x0001800005067890 */ /* 0x000fe2000fffe03f */
[----:B------:R-:W-:Y:S01]  /*a300*/  ISETP.NE.U32.AND P1, PT, R142, RZ, PT ;  /* 0x000000ff8e00720c */ /* 0x000fe20003f25070 */
[----:B------:R-:W-:Y:S01]  /*a310*/  USHF.R.U32.HI UR8, URZ, 0x4, UR5 ;  /* 0x000000043f087899 */ /* 0x000fe20008011605 */
[----:B------:R-:W-:Y:S01]  /*a320*/  IADD3 R142, P2, R7, R97, RZ ;  /* 0x00000061078e7210 */ /* 0x000fe20007f5e0ff */
[----:B------:R-:W-:Y:S01]  /*a330*/  USHF.R.U32.HI UR6, URZ, 0x4, UR6 ;  /* 0x000000043f067899 */ /* 0x000fe20008011606 */
[----:B------:R-:W-:Y:S01]  /*a340*/  LOP3.LUT R215, R2, 0x10, RZ, 0x3c, !PT ;  /* 0x0000001002d77812 */ /* 0x000fe200078e3cff */
[----:B------:R-:W-:-:S02]  /*a350*/  USGXT.U32 UR8, UR8, 0xe ;  /* 0x0000000e0808789a */ /* 0x000fc40008000000 */
[----:B------:R-:W-:Y:S01]  /*a360*/  USGXT.U32 UR10, UR6, 0xe ;  /* 0x0000000e060a789a */ /* 0x000fe20008000000 */
[----:B------:R-:W-:Y:S01]  /*a370*/  IMAD.X R143, R6, 0x1, R96, P2 ;  /* 0x00000001068f7824 */ /* 0x000fe200010e0660 */
[----:B------:R-:W-:Y:S01]  /*a380*/  UMOV UR5, URZ ;  /* 0x0000003f00057c82 */ /* 0x000fe20008000000 */
[----:B------:R-:W-:Y:S01]  /*a390*/  WARPGROUP.ARRIVE ;  /* 0x00000000000079c5 */ /* 0x000fe20000000000 */
[----:B------:R-:W-:-:S05]  /*a3a0*/  UMOV UR6, URZ ;  /* 0x0000003f00067c82 */ /* 0x000fca0008000000 */
[----:B------:R-:W-:Y:S01]  /*a3b0*/  HGMMA.64x64x8.F32.TF32 R24, gdesc[UR8], R24 ;  /* 0x04e00000081879f0 */ /* 0x000fe20008702818 */
[----:B------:R-:W-:Y:S02]  /*a3c0*/  UIADD3 UR8, UP0, UR8, 0x2, URZ ;  /* 0x0000000208087890 */ /* 0x000fe4000ff1e03f */
[----:B------:R-:W-:Y:S02]  /*a3d0*/  UIADD3 UR10, UP1, UR10, 0x2, URZ ;  /* 0x000000020a0a7890 */ /* 0x000fe4000ff3e03f */
[----:B------:R-:W-:Y:S02]  /*a3e0*/  UIADD3.X UR9, UR5, 0x40000040, URZ, UP0, !UPT ;  /* 0x4000004005097890 */ /* 0x000fe400087fe43f */
[----:B------:R-:W-:Y:S02]  /*a3f0*/  UIADD3.X UR11, UR6, 0x40000040, URZ, UP1, !UPT ;  /* 0x40000040060b7890 */ /* 0x000fe40008ffe43f */
[----:B------:R-:W-:Y:S02]  /*a400*/  UIADD3.64 UR20, UR8, 0x2, URZ ;  /* 0x0000000208147897 */ /* 0x000fe4000fffe03f */
[----:B------:R-:W-:-:S02]  /*a410*/  UIADD3.64 UR22, UR10, 0x2, URZ ;  /* 0x000000020a167897 */ /* 0x000fc4000fffe03f */
[----:B------:R-:W-:-:S04]  /*a420*/  UISETP.GT.AND UP0, UPT, UR13, 0x5, UPT ;  /* 0x000000050d00788c */ /* 0x000fc8000bf04270 */
[----:B------:R-:W-:-:S04]  /*a430*/  USEL UR13, UR13, URZ, !UP0 ;  /* 0x0000003f0d0d7287 */ /* 0x000fc8000c000000 */
[----:B------:R-:W-:-:S06]  /*a440*/  ULEA UR5, UR13, UR7, 0xe ;  /* 0x000000070d057291 */ /* 0x000fcc000f8e703f */
[----:B------:R-:W-:Y:S01]  /*a450*/  VIADD R210, R2, UR5 ;  /* 0x0000000502d27c36 */ /* 0x000fe20008000000 */
[----:B------:R-:W-:Y:S04]  /*a460*/  HGMMA.64x64x8.F32.TF32 R24, gdesc[UR8], R24 ;  /* 0x04e00000081879f0 */ /* 0x000fe80008702818 */
[----:B------:R-:W-:Y:S01]  /*a470*/  HGMMA.64x64x8.F32.TF32 R24, gdesc[UR20], R24 ;  /* 0x04e00000141879f0 */ /* 0x000fe20008702818 */
[----:B------:R-:W-:Y:S02]  /*a480*/  UIADD3.64 UR20, UR8, 0x4, URZ ;  /* 0x0000000408147897 */ /* 0x000fe4000fffe03f */
[----:B------:R-:W-:-:S09]  /*a490*/  UIADD3.64 UR22, UR10, 0x4, URZ ;  /* 0x000000040a167897 */ /* 0x000fd2000fffe03f */
        /* <DEDUP_REMOVED lines=8> */
[----:B------:R-:W-:Y:S02]  /*a520*/  UIADD3.64 UR22, UR10, 0x202, URZ ;  /* 0x000002020a167897 */ /* 0x000fe4000fffe03f */
[----:B------:R-:W-:Y:S02]  /*a530*/  UIADD3.64 UR8, UR8, 0x204, URZ ;  /* 0x0000020408087897 */ /* 0x000fe4000fffe03f */
[----:B------:R-:W-:-:S05]  /*a540*/  UIADD3.64 UR10, UR10, 0x204, URZ ;  /* 0x000002040a0a7897 */ /* 0x000fca000fffe03f */
[----:B------:R-:W-:Y:S04]  /*a550*/  HGMMA.64x64x8.F32.TF32 R24, gdesc[UR20], R24 ;  /* 0x04e00000141879f0 */ /* 0x000fe80008702818 */
[----:B------:R-:W-:Y:S03]  /*a560*/  HGMMA.64x64x8.F32.TF32 R24, gdesc[UR8], R24, gsb0 ;  /* 0x04e00000081879f0 */ /* 0x000fe60008002818 */
[----:B------:R-:W-:Y:S02]  /*a570*/  WARPGROUP.DEPBAR.LE gsb0, 0x1 ;  /* 0x00008000000079c5 */ /* 0x000fe40000010100 */
[----:B------:R-:W-:Y:S06]  /*a580*/  BAR.SYNC.DEFER_BLOCKING 0x0 ;  /* 0x0000000000007b1d */ /* 0x000fec0000010000 */
[----:B------:R-:W-:Y:S01]  /*a590*/  @!PT LDS RZ, [RZ] ;  /* 0x00000000fffff984 */ /* 0x000fe20000000800 */
[----:B------:R-:W-:Y:S01]  /*a5a0*/  @!PT LDS RZ, [RZ] ;  /* 0x00000000fffff984 */ /* 0x000fe20000000800 */
[----:B------:R-:W-:Y:S01]  /*a5b0*/  @!PT LDS RZ, [RZ] ;  /* 0x00000000fffff984 */ /* 0x000fe20000000800 */
[----:B------:R1:W-:Y:S01]  /*a5c0*/  LDGSTS.E [R210], desc[UR16][R142.64], P1 ;  /* 0x000000008ed27fae */ /* 0x0003e20008921850 */
[----:B------:R-:W-:-:S02]  /*a5d0*/  ISETP.GE.AND P1, PT, R214, UR12, PT ;  /* 0x0000000cd6007c0c */ /* 0x000fc4000bf26270 */
[----:B------:R-:W-:Y:S02]  /*a5e0*/  LOP3.LUT R214, R0, 0x20, RZ, 0xfc, !PT ;  /* 0x0000002000d67812 */ /* 0x000fe400078efcff */
[----:B-1----:R-:W-:-:S04]  /*a5f0*/  SEL R142, RZ, 0x4, P1 ;  /* 0x00000004ff8e7807 */ /* 0x002fc80000800000 */
[----:B------:R-:W-:-:S04]  /*a600*/  SEL R142, R142, RZ, !P0 ;  /* 0x000000ff8e8e7207 */ /* 0x000fc80004000000 */
[----:B------:R-:W-:Y:S02]  /*a610*/  ISETP.NE.U32.AND P1, PT, R142, RZ, PT ;  /* 0x000000ff8e00720c */ /* 0x000fe40003f25070 */
[----:B------:R-:W-:-:S05]  /*a620*/  IADD3 R142, P2, R7, R95, RZ ;  /* 0x0000005f078e7210 */ /* 0x000fca0007f5e0ff */
[----:B------:R-:W-:-:S06]  /*a630*/  IMAD.X R143, R6, 0x1, R94, P2 ;  /* 0x00000001068f7824 */ /* 0x000fcc00010e065e */
[----:B------:R1:W-:Y:S01]  /*a640*/  LDGSTS.E [R210+0x8], desc[UR16][R142.64], P1 ;  /* 0x000080008ed27fae */ /* 0x0003e20008921850 */
[----:B------:R-:W-:Y:S02]  /*a650*/  ISETP.GE.AND P1, PT, R214, UR12, PT ;  /* 0x0000000cd6007c0c */ /* 0x000fe4000bf26270 */
        /* <DEDUP_REMOVED lines=17> */
[----:B-1----:R-:W-:Y:S01]  /*a770*/  SEL R142, RZ, 0x4, P1 ;  /* 0x00000004ff8e7807 */ /* 0x002fe20000800000 */
[----:B------:R-:W-:-:S03]  /*a780*/  VIADD R210, R215, UR5 ;  /* 0x00000005d7d27c36 */ /* 0x000fc60008000000 */
[----:B------:R-:W-:-:S04]  /*a790*/  SEL R142, R142, RZ, !P0 ;  /* 0x000000ff8e8e7207 */ /* 0x000fc80004000000 */
[----:B------:R-:W-:Y:S02]  /*a7a0*/  ISETP.NE.U32.AND P1, PT, R142, RZ, PT ;  /* 0x000000ff8e00720c */ /* 0x000fe40003f25070 */
[----:B------:R-:W-:-:S05]  /*a7b0*/  IADD3 R142, P2, R7, R93, RZ ;  /* 0x0000005d078e7210 */ /* 0x000fca0007f5e0ff */
[----:B------:R-:W-:-:S06]  /*a7c0*/  IMAD.X R143, R6, 0x1, R92, P2 ;  /* 0x00000001068f7824 */ /* 0x000fcc00010e065c */
[----:B------:R1:W-:Y:S01]  /*a7d0*/  LDGSTS.E [R210], desc[UR16][R142.64], P1 ;  /* 0x000000008ed27fae */ /* 0x0003e20008921850 */
        /* <DEDUP_REMOVED lines=215> */
[----:B------:R-:W2:Y:S02]  /*b550*/  S2R R214, SR_TID.X ;  /* 0x0000000000d67919 */ /* 0x000ea40000002100 */
[----:B-1----:R-:W-:-:S04]  /*b560*/  SEL R142, RZ, 0x4, P1 ;  /* 0x00000004ff8e7807 */ /* 0x002fc80000800000 */
[----:B------:R-:W-:-:S04]  /*b570*/  SEL R142, R142, RZ, !P0 ;  /* 0x000000ff8e8e7207 */ /* 0x000fc80004000000 */
[----:B------:R-:W-:Y:S02]  /*b580*/  ISETP.NE.U32.AND P1, PT, R142, RZ, PT ;  /* 0x000000ff8e00720c */ /* 0x000fe40003f25070 */
[----:B------:R-:W-:-:S05]  /*b590*/  IADD3 R142, P2, R7, R99, RZ ;  /* 0x00000063078e7210 */ /* 0x000fca0007f5e0ff */
[----:B------:R-:W-:Y:S01]  /*b5a0*/  IMAD.X R143, R6, 0x1, R98, P2 ;  /* 0x00000001068f7824 */ /* 0x000fe200010e0662 */
[----:B------:R-:W-:-:S05]  /*b5b0*/  LEA R7, P2, R4, R7, 0x2 ;  /* 0x0000000704077211 */ /* 0x000fca00078410ff */
[----:B------:R1:W-:Y:S01]  /*b5c0*/  LDGSTS.E [R210+0x2008], desc[UR16][R142.64], P1 ;  /* 0x020080008ed27fae */ /* 0x0003e20008921850 */
[----:B------:R-:W-:Y:S01]  /*b5d0*/  IMAD.X R6, R6, 0x1, R175, P2 ;  /* 0x0000000106067824 */ /* 0x000fe200010e06af */
[----:B--2---:R-:W-:Y:S02]  /*b5e0*/  LOP3.LUT R214, R214, 0x3f, RZ, 0xc0, !PT ;  /* 0x0000003fd6d67812 */ /* 0x004fe400078ec0ff */
[----:B------:R-:W0:Y:S02]  /*b5f0*/  LDGDEPBAR ;  /* 0x00000000000079af */ /* 0x000e240000000000 */
[----:B------:R-:W-:Y:S01]  /*b600*/  ISETP.GE.AND P1, PT, R214, UR12, PT ;  /* 0x0000000cd6007c0c */ /* 0x000fe2000bf26270 */
[----:B------:R-:W-:-:S03]  /*b610*/  UIADD3 UR12, UR12, -0x40, URZ ;  /* 0xffffffc00c0c7890 */ /* 0x000fc6000fffe03f */
[----:B-1----:R-:W-:Y:S01]  /*b620*/  SEL R142, RZ, 0x4, P1 ;  /* 0x00000004ff8e7807 */ /* 0x002fe20000800000 */
[----:B------:R-:W-:-:S03]  /*b630*/  VIADD R210, R3, UR5 ;  /* 0x0000000503d27c36 */ /* 0x000fc60008000000 */
[----:B------:R-:W-:-:S04]  /*b640*/  SEL R142, R142, RZ, !P0 ;  /* 0x000000ff8e8e7207 */ /* 0x000fc80004000000 */
[----:B------:R-:W-:Y:S02]  /*b650*/  ISETP.NE.U32.AND P0, PT, R142, RZ, PT ;  /* 0x000000ff8e00720c */ /* 0x000fe40003f05070 */
[----:B------:R-:W-:-:S05]  /*b660*/  IADD3 R142, P1, R139, R73, RZ ;  /* 0x000000498b8e7210 */ /* 0x000fca0007f3e0ff */
[----:B------:R-:W-:-:S06]  /*b670*/  IMAD.X R143, R8, 0x1, R72, P1 ;  /* 0x00000001088f7824 */ /* 0x000fcc00008e0648 */
[----:B------:R1:W-:Y:S02]  /*b680*/  LDGSTS.E [R210+0x18000], desc[UR16][R142.64], P0 ;  /* 0x180000008ed27fae */ /* 0x0003e40008121850 */
[----:B-1----:R-:W-:-:S05]  /*b690*/  IADD3 R142, P1, R139, R65, RZ ;  /* 0x000000418b8e7210 */ /* 0x002fca0007f3e0ff */
[----:B------:R-:W-:-:S05]  /*b6a0*/  IMAD.X R143, R8, 0x1, R64, P1 ;  /* 0x00000001088f7824 */ /* 0x000fca00008e0640 */
        /* <DEDUP_REMOVED lines=19> */
[----:B-1----:R-:W-:Y:S01]  /*b7e0*/  IADD3 R142, P1, R139, R71, RZ ;  /* 0x000000478b8e7210 */ /* 0x002fe20007f3e0ff */
[----:B------:R-:W-:-:S04]  /*b7f0*/  VIADD R210, R233, UR5 ;  /* 0x00000005e9d27c36 */ /* 0x000fc80008000000 */
        /* <DEDUP_REMOVED lines=71> */
[----:B------:R-:W-:Y:S01]  /*bc70*/  IMAD.X R143, R8, 0x1, R173, P1 ;  /* 0x00000001088f7824 */ /* 0x000fe200008e06ad */
[----:B------:R-:W-:-:S04]  /*bc80*/  LEA R139, P1, R5, R139, 0x2 ;  /* 0x0000008b058b7211 */ /* 0x000fc800078210ff */
[----:B------:R1:W-:Y:S01]  /*bc90*/  LDGSTS.E [R210+0x19f00], desc[UR16][R142.64], P0 ;  /* 0x19f000008ed27fae */ /* 0x0003e20008121850 */
[----:B------:R-:W-:Y:S01]  /*bca0*/  ISETP.NE.U32.AND P0, PT, R138, UR4, PT ;  /* 0x000000048a007c0c */ /* 0x000fe2000bf05070 */
[----:B------:R-:W-:Y:S02]  /*bcb0*/  IMAD.X R8, R8, 0x1, R174, P1 ;  /* 0x0000000108087824 */ /* 0x000fe400008e06ae */
[----:B------:R-:W0:Y:S10]  /*bcc0*/  LDGDEPBAR ;  /* 0x00000000000079af */ /* 0x000e340000000000 */
[----:B-1----:R-:W-:Y:S05]  /*bcd0*/  @P0 BRA `(.L_x_1) ;  /* 0xffffffe400480947 */ /* 0x002fea000383ffff */
.L_x_0:
[----:B------:R-:W-:Y:S02]  /*bce0*/  WARPGROUP.DEPBAR.LE gsb0, 0x0 ;  /* 0x00008000000079c5 */ /* 0x000fe40000010000 */
[----:B------:R-:W-:-:S04]  /*bcf0*/  DEPBAR.LE SB0, 0x0 ;  /* 0x000080000000791a */ /* 0x000fc80000000000 */
[C---:B------:R-:W-:Y:S01]  /*bd00*/  LOP3.LUT R0, R213.reuse, 0x70, RZ, 0xc0, !PT ;  /* 0x00000070d5007812 */ /* 0x040fe200078ec0ff */
[----:B------:R-:W-:Y:S01]  /*bd10*/  ULDC UR4, c[0x0][0x244] ;  /* 0x0000910000047ab9 */ /* 0x000fe20000000800 */
[----:B------:R-:W-:Y:S01]  /*bd20*/  IADD3 R211, R212, UR7, R211 ;  /* 0x00000007d4d37c10 */ /* 0x000fe2000fffe0d3 */
[----:B------:R-:W-:Y:S01]  /*bd30*/  IMAD R208, R208, UR4, RZ ;  /* 0x00000004d0d07c24 */ /* 0x000fe2000f8e02ff */
[----:B------:R-:W-:Y:S01]  /*bd40*/  LOP3.LUT R213, R213, 0x7f0, RZ, 0xc0, !PT ;  /* 0x000007f0d5d57812 */ /* 0x000fe200078ec0ff */
[----:B------:R-:W-:Y:S01]  /*bd50*/  BAR.SYNC.DEFER_BLOCKING 0x0 ;  /* 0x0000000000007b1d */ /* 0x000fe20000010000 */
[-C--:B-----5:R-:W-:Y:S01]  /*bd60*/  ISETP.LT.AND P0, PT, R207, R141.reuse, !P5 ;  /* 0x0000008dcf00720c */ /* 0x0a0fe20006f01270 */
[----:B------:R-:W-:Y:S01]  /*bd70*/  IMAD.IADD R211, R0, 0x1, R211 ;  /* 0x0000000100d37824 */ /* 0x000fe200078e02d3 */
[-C--:B------:R-:W-:Y:S02]  /*bd80*/  ISETP.LT.AND P3, PT, R206, R141.reuse, !P5 ;  /* 0x0000008dce00720c */ /* 0x080fe40006f61270 */
[----:B------:R-:W-:Y:S01]  /*bd90*/  ISETP.LT.AND P2, PT, R205, R141, !P5 ;  /* 0x0000008dcd00720c */ /* 0x000fe20006f41270 */
[----:B------:R-:W-:Y:S01]  /*bda0*/  ULDC UR6, c[0x0][0x248] ;  /* 0x0000920000067ab9 */ /* 0x000fe20000000800 */
[----:B------:R-:W-:Y:S01]  /*bdb0*/  ULDC.64 UR4, c[0x0][0x220] ;  /* 0x0000880000047ab9 */ /* 0x000fe20000000a00 */
[----:B------:R-:W-:-:S02]  /*bdc0*/  IMAD R207, R207, UR6, RZ ;  /* 0x00000006cfcf7c24 */ /* 0x000fc4000f8e02ff */
[----:B------:R-:W-:Y:S02]  /*bdd0*/  IMAD R206, R206, UR6, RZ ;  /* 0x00000006cece7c24 */ /* 0x000fe4000f8e02ff */
[----:B------:R-:W-:Y:S02]  /*bde0*/  IMAD R205, R205, UR6, RZ ;  /* 0x00000006cdcd7c24 */ /* 0x000fe4000f8e02ff */
[----:B------:R-:W-:Y:S01]  /*bdf0*/  IMAD R0, R182, UR6, RZ ;  /* 0x00000006b6007c24 */ /* 0x000fe2000f8e02ff */
[----:B------:R-:W-:Y:S01]  /*be00*/  STSM.16.M88.4 [R211], R24 ;  /* 0x00000018d3007844 */ /* 0x000fe20000000200 */
[----:B------:R-:W-:Y:S06]  /*be10*/  BAR.SYNC.DEFER_BLOCKING 0x0 ;  /* 0x0000000000007b1d */ /* 0x000fec0000010000 */
[----:B------:R-:W1:Y:S02]  /*be20*/  LDS.128 R60, [R213+UR7] ;  /* 0x00000007d53c7984 */ /* 0x000e640008000c00 */
[----:B------:R-:W-:Y:S06]  /*be30*/  BAR.SYNC.DEFER_BLOCKING 0x0 ;  /* 0x0000000000007b1d */ /* 0x000fec0000010000 */
[----:B------:R-:W-:Y:S02]  /*be40*/  STSM.16.M88.4 [R211], R28 ;  /* 0x0000001cd3007844 */ /* 0x000fe40000000200 */
[----:B------:R-:W-:Y:S06]  /*be50*/  BAR.SYNC.DEFER_BLOCKING 0x0 ;  /* 0x0000000000007b1d */ /* 0x000fec0000010000 */
[----:B------:R-:W2:Y:S02]  /*be60*/  LDS.128 R56, [R213+UR7] ;  /* 0x00000007d5387984 */ /* 0x000ea40008000c00 */
[----:B------:R-:W-:Y:S06]  /*be70*/  BAR.SYNC.DEFER_BLOCKING 0x0 ;  /* 0x0000000000007b1d */ /* 0x000fec0000010000 */
[----:B------:R3:W-:Y:S02]  /*be80*/  STSM.16.M88.4 [R211], R32 ;  /* 0x00000020d3007844 */ /* 0x0007e40000000200 */
[----:B------:R-:W-:Y:S01]  /*be90*/  BAR.SYNC.DEFER_BLOCKING 0x0 ;  /* 0x0000000000007b1d */ /* 0x000fe20000010000 */
[----:B---3--:R-:W-:-:S04]  /*bea0*/  LEA R32, P1, R208, UR4, 0x2 ;  /* 0x00000004d0207c11 */ /* 0x008fc8000f8210ff */
[----:B------:R-:W-:Y:S02]  /*beb0*/  LEA.HI.X.SX32 R208, R208, UR5, 0x2, P1 ;  /* 0x00000005d0d07c11 */ /* 0x000fe400088f16ff */
[CC--:B------:R-:W-:Y:S02]  /*bec0*/  LEA R2, P1, R207.reuse, R32.reuse, 0x2 ;  /* 0x00000020cf027211 */ /* 0x0c0fe400078210ff */
[----:B------:R-:W-:Y:S02]  /*bed0*/  LEA R24, P4, R206, R32, 0x2 ;  /* 0x00000020ce187211 */ /* 0x000fe400078810ff */
[-C--:B------:R-:W-:Y:S01]  /*bee0*/  LEA.HI.X.SX32 R3, R207, R208.reuse, 0x2, P1 ;  /* 0x000000d0cf037211 */ /* 0x080fe200008f16ff */
[----:B------:R-:W3:Y:S01]  /*bef0*/  LDS.128 R20, [R213+UR7] ;  /* 0x00000007d5147984 */ /* 0x000ee20008000c00 */
[----:B------:R-:W-:Y:S01]  /*bf00*/  BAR.SYNC.DEFER_BLOCKING 0x0 ;  /* 0x0000000000007b1d */ /* 0x000fe20000010000 */
[C---:B------:R-:W-:Y:S01]  /*bf10*/  ISETP.LT.AND P1, PT, R204.reuse, R141, !P5 ;  /* 0x0000008dcc00720c */ /* 0x040fe20006f21270 */
[----:B------:R-:W-:Y:S01]  /*bf20*/  IMAD R204, R204, UR6, RZ ;  /* 0x00000006cccc7c24 */ /* 0x000fe2000f8e02ff */
[----:B------:R-:W-:-:S02]  /*bf30*/  LEA.HI.X.SX32 R25, R206, R208, 0x2, P4 ;  /* 0x000000d0ce197211 */ /* 0x000fc400020f16ff */
[----:B------:R-:W-:-:S04]  /*bf40*/  LEA R26, P4, R205, R32, 0x2 ;  /* 0x00000020cd1a7211 */ /* 0x000fc800078810ff */
[----:B------:R-:W-:Y:S02]  /*bf50*/  LEA.HI.X.SX32 R27, R205, R208, 0x2, P4 ;  /* 0x000000d0cd1b7211 */ /* 0x000fe400020f16ff */
[CC--:B------:R-:W-:Y:S01]  /*bf60*/  ISETP.LT.AND P4, PT, R202.reuse, R141.reuse, !P5 ;  /* 0x0000008dca00720c */ /* 0x0c0fe20006f81270 */
[----:B------:R-:W-:Y:S01]  /*bf70*/  IMAD R202, R202, UR6, RZ ;  /* 0x00000006caca7c24 */ /* 0x000fe2000f8e02ff */
[----:B------:R-:W-:Y:S01]  /*bf80*/  STSM.16.M88.4 [R211], R36 ;  /* 0x00000024d3007844 */ /* 0x000fe20000000200 */
[----:B------:R-:W-:Y:S06]  /*bf90*/  BAR.SYNC.DEFER_BLOCKING 0x0 ;  /* 0x0000000000007b1d */ /* 0x000fec0000010000 */
[----:B------:R-:W4:Y:S02]  /*bfa0*/  LDS.128 R16, [R213+UR7] ;  /* 0x00000007d5107984 */ /* 0x000f240008000c00 */
[----:B------:R-:W-:Y:S06]  /*bfb0*/  BAR.SYNC.DEFER_BLOCKING 0x0 ;  /* 0x0000000000007b1d */ /* 0x000fec0000010000 */
[----:B------:R-:W-:Y:S02]  /*bfc0*/  STSM.16.M88.4 [R211], R40 ;  /* 0x00000028d3007844 */ /* 0x000fe40000000200 */
        /* <DEDUP_REMOVED lines=13> */
[----:B-1----:R1:W-:Y:S01]  /*c0a0*/  @P0 STG.E desc[UR16][R2.64], R60 ;  /* 0x0000003c02000986 */ /* 0x0023e2000c101910 */
[C---:B------:R-:W-:Y:S01]  /*c0b0*/  ISETP.LT.AND P0, PT, R203.reuse, R141, !P5 ;  /* 0x0000008dcb00720c */ /* 0x040fe20006f01270 */
[----:B------:R-:W-:-:S02]  /*c0c0*/  IMAD R203, R203, UR6, RZ ;  /* 0x00000006cbcb7c24 */ /* 0x000fc4000f8e02ff */
[----:B------:R3:W-:Y:S01]  /*c0d0*/  @P3 STG.E desc[UR16][R24.64], R61 ;  /* 0x0000003d18003986 */ /* 0x0007e2000c101910 */
[----:B------:R-:W-:-:S03]  /*c0e0*/  LEA R28, P3, R204, R32, 0x2 ;  /* 0x00000020cc1c7211 */ /* 0x000fc600078610ff */
[----:B------:R3:W-:Y:S01]  /*c0f0*/  @P2 STG.E desc[UR16][R26.64], R62 ;  /* 0x0000003e1a002986 */ /* 0x0007e2000c101910 */
[----:B------:R-:W-:Y:S02]  /*c100*/  LEA.HI.X.SX32 R29, R204, R208, 0x2, P3 ;  /* 0x000000d0cc1d7211 */ /* 0x000fe400018f16ff */
[CC--:B------:R-:W-:Y:S01]  /*c110*/  ISETP.LT.AND P2, PT, R201.reuse, R141.reuse, !P5 ;  /* 0x0000008dc900720c */ /* 0x0c0fe20006f41270 */
[----:B------:R-:W-:Y:S01]  /*c120*/  IMAD R201, R201, UR6, RZ ;  /* 0x00000006c9c97c24 */ /* 0x000fe2000f8e02ff */
[CC--:B-1----:R-:W-:Y:S01]  /*c130*/  LEA R2, P6, R203.reuse, R32.reuse, 0x2 ;  /* 0x00000020cb027211 */ /* 0x0c2fe200078c10ff */
[----:B------:R-:W-:Y:S01]  /*c140*/  @P1 STG.E desc[UR16][R28.64], R63 ;  /* 0x0000003f1c001986 */ /* 0x000fe2000c101910 */
[----:B------:R-:W-:Y:S02]  /*c150*/  LEA R30, P3, R202, R32, 0x2 ;  /* 0x00000020ca1e7211 */ /* 0x000fe400078610ff */
[-C--:B------:R-:W-:Y:S01]  /*c160*/  LEA.HI.X.SX32 R3, R203, R208.reuse, 0x2, P6 ;  /* 0x000000d0cb037211 */ /* 0x080fe200030f16ff */
[----:B------:R-:W1:Y:S01]  /*c170*/  LDS.128 R212, [R213+UR7] ;  /* 0x00000007d5d47984 */ /* 0x000e620008000c00 */
[CC--:B------:R-:W-:Y:S01]  /*c180*/  ISETP.LT.AND P1, PT, R200.reuse, R141.reuse, !P5 ;  /* 0x0000008dc800720c */ /* 0x0c0fe20006f21270 */
[----:B------:R-:W-:Y:S01]  /*c190*/  IMAD R200, R200, UR6, RZ ;  /* 0x00000006c8c87c24 */ /* 0x000fe2000f8e02ff */
[----:B------:R-:W-:Y:S01]  /*c1a0*/  LEA.HI.X.SX32 R31, R202, R208, 0x2, P3 ;  /* 0x000000d0ca1f7211 */ /* 0x000fe200018f16ff */
[----:B--2---:R2:W-:Y:S01]  /*c1b0*/  @P0 STG.E desc[UR16][R2.64], R56 ;  /* 0x0000003802000986 */ /* 0x0045e2000c101910 */
[C---:B------:R-:W-:Y:S01]  /*c1c0*/  ISETP.LT.AND P0, PT, R199.reuse, R141, !P5 ;  /* 0x0000008dc700720c */ /* 0x040fe20006f01270 */
[----:B------:R-:W-:Y:S01]  /*c1d0*/  IMAD R199, R199, UR6, RZ ;  /* 0x00000006c7c77c24 */ /* 0x000fe2000f8e02ff */
[-C--:B---3--:R-:W-:Y:S01]  /*c1e0*/  LEA R24, P3, R201, R32.reuse, 0x2 ;  /* 0x00000020c9187211 */ /* 0x088fe200078610ff */
[----:B------:R-:W-:Y:S01]  /*c1f0*/  @P4 STG.E desc[UR16][R30.64], R57 ;  /* 0x000000391e004986 */ /* 0x000fe2000c101910 */
[----:B------:R-:W-:-:S02]  /*c200*/  LEA R26, P4, R200, R32, 0x2 ;  /* 0x00000020c81a7211 */ /* 0x000fc400078810ff */
[-C--:B------:R-:W-:Y:S02]  /*c210*/  LEA.HI.X.SX32 R25, R201, R208.reuse, 0x2, P3 ;  /* 0x000000d0c9197211 */ /* 0x080fe400018f16ff */
[CC--:B------:R-:W-:Y:S01]  /*c220*/  ISETP.LT.AND P3, PT, R198.reuse, R141.reuse, !P5 ;  /* 0x0000008dc600720c */ /* 0x0c0fe20006f61270 */
[----:B------:R-:W-:Y:S01]  /*c230*/  IMAD R198, R198, UR6, RZ ;  /* 0x00000006c6c67c24 */ /* 0x000fe2000f8e02ff */
[----:B------:R-:W-:Y:S01]  /*c240*/  LEA.HI.X.SX32 R27, R200, R208, 0x2, P4 ;  /* 0x000000d0c81b7211 */ /* 0x000fe200020f16ff */
[----:B------:R3:W-:Y:S01]  /*c250*/  @P2 STG.E desc[UR16][R24.64], R58 ;  /* 0x0000003a18002986 */ /* 0x0007e2000c101910 */
[----:B--2---:R-:W-:Y:S02]  /*c260*/  LEA R2, P6, R199, R32, 0x2 ;  /* 0x00000020c7027211 */ /* 0x004fe400078c10ff */
[C---:B------:R-:W-:Y:S01]  /*c270*/  ISETP.LT.AND P2, PT, R197.reuse, R141, !P5 ;  /* 0x0000008dc500720c */ /* 0x040fe20006f41270 */
[----:B------:R-:W-:Y:S01]  /*c280*/  IMAD R197, R197, UR6, RZ ;  /* 0x00000006c5c57c24 */ /* 0x000fe2000f8e02ff */
[----:B------:R-:W-:Y:S01]  /*c290*/  LEA.HI.X.SX32 R3, R199, R208, 0x2, P6 ;  /* 0x000000d0c7037211 */ /* 0x000fe200030f16ff */
[----:B------:R2:W-:Y:S01]  /*c2a0*/  @P1 STG.E desc[UR16][R26.64], R59 ;  /* 0x0000003b1a001986 */ /* 0x0005e2000c101910 */
[----:B------:R-:W-:-:S02]  /*c2b0*/  LEA R28, P4, R198, R32, 0x2 ;  /* 0x00000020c61c7211 */ /* 0x000fc400078810ff */
[-C--:B------:R-:W-:Y:S01]  /*c2c0*/  ISETP.LT.AND P1, PT, R196, R141.reuse, !P5 ;  /* 0x0000008dc400720c */ /* 0x080fe20006f21270 */
[----:B------:R4:W-:Y:S01]  /*c2d0*/  @P0 STG.E desc[UR16][R2.64], R20 ;  /* 0x0000001402000986 */ /* 0x0009e2000c101910 */
[----:B------:R-:W-:Y:S01]  /*c2e0*/  LEA.HI.X.SX32 R29, R198, R208, 0x2, P4 ;  /* 0x000000d0c61d7211 */ /* 0x000fe200020f16ff */
[----:B------:R-:W-:Y:S01]  /*c2f0*/  IMAD R196, R196, UR6, RZ ;  /* 0x00000006c4c47c24 */ /* 0x000fe2000f8e02ff */
[C---:B------:R-:W-:Y:S01]  /*c300*/  ISETP.LT.AND P0, PT, R195.reuse, R141, !P5 ;  /* 0x0000008dc300720c */ /* 0x040fe20006f01270 */
[----:B------:R-:W-:Y:S01]  /*c310*/  IMAD R195, R195, UR6, RZ ;  /* 0x00000006c3c37c24 */ /* 0x000fe2000f8e02ff */
[CC--:B---3--:R-:W-:Y:S01]  /*c320*/  LEA R24, P6, R197.reuse, R32.reuse, 0x2 ;  /* 0x00000020c5187211 */ /* 0x0c8fe200078c10ff */
[----:B------:R-:W-:Y:S01]  /*c330*/  @P3 STG.E desc[UR16][R28.64], R21 ;  /* 0x000000151c003986 */ /* 0x000fe2000c101910 */
[----:B--2---:R-:W-:Y:S02]  /*c340*/  LEA R26, P3, R196, R32, 0x2 ;  /* 0x00000020c41a7211 */ /* 0x004fe400078610ff */
[----:B------:R-:W-:-:S02]  /*c350*/  LEA.HI.X.SX32 R25, R197, R208, 0x2, P6 ;  /* 0x000000d0c5197211 */ /* 0x000fc400030f16ff */
[CC--:B------:R-:W-:Y:S01]  /*c360*/  ISETP.LT.AND P6, PT, R194.reuse, R141.reuse, !P5 ;  /* 0x0000008dc200720c */ /* 0x0c0fe20006fc1270 */
[----:B------:R-:W-:Y:S01]  /*c370*/  IMAD R194, R194, UR6, RZ ;  /* 0x00000006c2c27c24 */ /* 0x000fe2000f8e02ff */
[C---:B----4-:R-:W-:Y:S01]  /*c380*/  LEA R2, P4, R195.reuse, R32, 0x2 ;  /* 0x00000020c3027211 */ /* 0x050fe200078810ff */
[----:B------:R2:W-:Y:S01]  /*c390*/  @P2 STG.E desc[UR16][R24.64], R22 ;  /* 0x0000001618002986 */ /* 0x0005e2000c101910 */
[-C--:B------:R-:W-:Y:S02]  /*c3a0*/  LEA.HI.X.SX32 R27, R196, R208.reuse, 0x2, P3 ;  /* 0x000000d0c41b7211 */ /* 0x080fe400018f16ff */
[----:B------:R-:W-:Y:S02]  /*c3b0*/  LEA.HI.X.SX32 R3, R195, R208, 0x2, P4 ;  /* 0x000000d0c3037211 */ /* 0x000fe400020f16ff */
[CC--:B------:R-:W-:Y:S01]  /*c3c0*/  ISETP.LT.AND P2, PT, R193.reuse, R141.reuse, !P5 ;  /* 0x0000008dc100720c */ /* 0x0c0fe20006f41270 */
[----:B------:R-:W-:Y:S01]  /*c3d0*/  IMAD R193, R193, UR6, RZ ;  /* 0x00000006c1c17c24 */ /* 0x000fe2000f8e02ff */
[----:B------:R-:W-:Y:S01]  /*c3e0*/  LEA R30, P3, R194, R32, 0x2 ;  /* 0x00000020c21e7211 */ /* 0x000fe200078610ff */
[----:B------:R3:W-:Y:S01]  /*c3f0*/  @P1 STG.E desc[UR16][R26.64], R23 ;  /* 0x000000171a001986 */ /* 0x0007e2000c101910 */
[CC--:B------:R-:W-:Y:S01]  /*c400*/  ISETP.LT.AND P1, PT, R192.reuse, R141.reuse, !P5 ;  /* 0x0000008dc000720c */ /* 0x0c0fe20006f21270 */
[----:B------:R-:W-:Y:S01]  /*c410*/  IMAD R192, R192, UR6, RZ ;  /* 0x00000006c0c07c24 */ /* 0x000fe2000f8e02ff */
[----:B------:R-:W-:Y:S01]  /*c420*/  LEA.HI.X.SX32 R31, R194, R208, 0x2, P3 ;  /* 0x000000d0c21f7211 */ /* 0x000fe200018f16ff */
[----:B------:R4:W-:Y:S01]  /*c430*/  @P0 STG.E desc[UR16][R2.64], R16 ;  /* 0x0000001002000986 */ /* 0x0009e2000c101910 */
[C---:B------:R-:W-:Y:S01]  /*c440*/  ISETP.LT.AND P0, PT, R191.reuse, R141, !P5 ;  /* 0x0000008dbf00720c */ /* 0x040fe20006f01270 */
[----:B------:R-:W-:Y:S01]  /*c450*/  IMAD R191, R191, UR6, RZ ;  /* 0x00000006bfbf7c24 */ /* 0x000fe2000f8e02ff */
[-C--:B------:R-:W-:Y:S01]  /*c460*/  LEA R20, P3, R193, R32.reuse, 0x2 ;  /* 0x00000020c1147211 */ /* 0x080fe200078610ff */
[----:B------:R-:W-:Y:S01]  /*c470*/  @P6 STG.E desc[UR16][R30.64], R17 ;  /* 0x000000111e006986 */ /* 0x000fe2000c101910 */
[----:B--2---:R-:W-:-:S02]  /*c480*/  LEA R22, P6, R192, R32, 0x2 ;  /* 0x00000020c0167211 */ /* 0x004fc400078c10ff */
[-C--:B------:R-:W-:Y:S02]  /*c490*/  LEA.HI.X.SX32 R21, R193, R208.reuse, 0x2, P3 ;  /* 0x000000d0c1157211 */ /* 0x080fe400018f16ff */
[CC--:B------:R-:W-:Y:S01]  /*c4a0*/  ISETP.LT.AND P3, PT, R190.reuse, R141.reuse, !P5 ;  /* 0x0000008dbe00720c */ /* 0x0c0fe20006f61270 */
[----:B------:R-:W-:Y:S01]  /*c4b0*/  IMAD R190, R190, UR6, RZ ;  /* 0x00000006bebe7c24 */ /* 0x000fe2000f8e02ff */
[----:B---3--:R-:W-:Y:S01]  /*c4c0*/  LEA.HI.X.SX32 R23, R192, R208, 0x2, P6 ;  /* 0x000000d0c0177211 */ /* 0x008fe200030f16ff */
[----:B------:R2:W-:Y:S01]  /*c4d0*/  @P2 STG.E desc[UR16][R20.64], R18 ;  /* 0x0000001214002986 */ /* 0x0005e2000c101910 */
[----:B----4-:R-:W-:Y:S02]  /*c4e0*/  LEA R2, P4, R191, R32, 0x2 ;  /* 0x00000020bf027211 */ /* 0x010fe400078810ff */
[C---:B------:R-:W-:Y:S01]  /*c4f0*/  ISETP.LT.AND P2, PT, R189.reuse, R141, !P5 ;  /* 0x0000008dbd00720c */ /* 0x040fe20006f41270 */
[----:B------:R-:W-:Y:S01]  /*c500*/  IMAD R189, R189, UR6, RZ ;  /* 0x00000006bdbd7c24 */ /* 0x000fe2000f8e02ff */
[----:B------:R-:W-:Y:S01]  /*c510*/  LEA.HI.X.SX32 R3, R191, R208, 0x2, P4 ;  /* 0x000000d0bf037211 */ /* 0x000fe200020f16ff */
[----:B------:R-:W-:Y:S01]  /*c520*/  @P1 STG.E desc[UR16][R22.64], R19 ;  /* 0x0000001316001986 */ /* 0x000fe2000c101910 */
[----:B------:R-:W-:-:S02]  /*c530*/  LEA R24, P4, R190, R32, 0x2 ;  /* 0x00000020be187211 */ /* 0x000fc400078810ff */
[-C--:B------:R-:W-:Y:S01]  /*c540*/  ISETP.LT.AND P1, PT, R188, R141.reuse, !P5 ;  /* 0x0000008dbc00720c */ /* 0x080fe20006f21270 */
[----:B------:R3:W-:Y:S01]  /*c550*/  @P0 STG.E desc[UR16][R2.64], R4 ;  /* 0x0000000402000986 */ /* 0x0007e2000c101910 */
[----:B------:R-:W-:Y:S01]  /*c560*/  LEA.HI.X.SX32 R25, R190, R208, 0x2, P4 ;  /* 0x000000d0be197211 */ /* 0x000fe200020f16ff */
[----:B------:R-:W-:Y:S01]  /*c570*/  IMAD R188, R188, UR6, RZ ;  /* 0x00000006bcbc7c24 */ /* 0x000fe2000f8e02ff */
[C---:B------:R-:W-:Y:S01]  /*c580*/  ISETP.LT.AND P0, PT, R187.reuse, R141, !P5 ;  /* 0x0000008dbb00720c */ /* 0x040fe20006f01270 */
[----:B------:R-:W-:Y:S01]  /*c590*/  IMAD R187, R187, UR6, RZ ;  /* 0x00000006bbbb7c24 */ /* 0x000fe2000f8e02ff */
[CC--:B------:R-:W-:Y:S01]  /*c5a0*/  LEA R16, P4, R189.reuse, R32.reuse, 0x2 ;  /* 0x00000020bd107211 */ /* 0x0c0fe200078810ff */
[----:B------:R-:W-:Y:S01]  /*c5b0*/  @P3 STG.E desc[UR16][R24.64], R5 ;  /* 0x0000000518003986 */ /* 0x000fe2000c101910 */
[----:B--2---:R-:W-:Y:S02]  /*c5c0*/  LEA R18, P6, R188, R32, 0x2 ;  /* 0x00000020bc127211 */ /* 0x004fe400078c10ff */
[----:B------:R-:W-:-:S02]  /*c5d0*/  LEA.HI.X.SX32 R17, R189, R208, 0x2, P4 ;  /* 0x000000d0bd117211 */ /* 0x000fc400020f16ff */
[CC--:B------:R-:W-:Y:S01]  /*c5e0*/  ISETP.LT.AND P4, PT, R186.reuse, R141.reuse, !P5 ;  /* 0x0000008dba00720c */ /* 0x0c0fe20006f81270 */
[----:B------:R-:W-:Y:S01]  /*c5f0*/  IMAD R186, R186, UR6, RZ ;  /* 0x00000006baba7c24 */ /* 0x000fe2000f8e02ff */
[C---:B---3--:R-:W-:Y:S01]  /*c600*/  LEA R2, P3, R187.reuse, R32, 0x2 ;  /* 0x00000020bb027211 */ /* 0x048fe200078610ff */
[----:B------:R-:W-:Y:S01]  /*c610*/  @P2 STG.E desc[UR16][R16.64], R6 ;  /* 0x0000000610002986 */ /* 0x000fe2000c101910 */
[-C--:B------:R-:W-:Y:S02]  /*c620*/  LEA.HI.X.SX32 R19, R188, R208.reuse, 0x2, P6 ;  /* 0x000000d0bc137211 */ /* 0x080fe400030f16ff */
[----:B------:R-:W-:Y:S02]  /*c630*/  LEA.HI.X.SX32 R3, R187, R208, 0x2, P3 ;  /* 0x000000d0bb037211 */ /* 0x000fe400018f16ff */
[----:B------:R-:W-:Y:S01]  /*c640*/  LEA R20, P3, R186, R32, 0x2 ;  /* 0x00000020ba147211 */ /* 0x000fe200078610ff */
[----:B------:R2:W-:Y:S01]  /*c650*/  @P1 STG.E desc[UR16][R18.64], R7 ;  /* 0x0000000712001986 */ /* 0x0005e2000c101910 */
[CC--:B------:R-:W-:Y:S01]  /*c660*/  ISETP.LT.AND P2, PT, R185.reuse, R141.reuse, !P5 ;  /* 0x0000008db900720c */ /* 0x0c0fe20006f41270 */
[----:B------:R-:W-:Y:S01]  /*c670*/  IMAD R185, R185, UR6, RZ ;  /* 0x00000006b9b97c24 */ /* 0x000fe2000f8e02ff */
[CC--:B------:R-:W-:Y:S01]  /*c680*/  ISETP.LT.AND P1, PT, R184.reuse, R141.reuse, !P5 ;  /* 0x0000008db800720c */ /* 0x0c0fe20006f21270 */
[----:B------:R-:W-:Y:S01]  /*c690*/  IMAD R184, R184, UR6, RZ ;  /* 0x00000006b8b87c24 */ /* 0x000fe2000f8e02ff */
[----:B------:R-:W-:Y:S01]  /*c6a0*/  LEA.HI.X.SX32 R21, R186, R208, 0x2, P3 ;  /* 0x000000d0ba157211 */ /* 0x000fe200018f16ff */
[----:B------:R3:W-:Y:S01]  /*c6b0*/  @P0 STG.E desc[UR16][R2.64], R8 ;  /* 0x0000000802000986 */ /* 0x0007e2000c101910 */
[C---:B------:R-:W-:Y:S01]  /*c6c0*/  ISETP.LT.AND P0, PT, R183.reuse, R141, !P5 ;  /* 0x0000008db700720c */ /* 0x040fe20006f01270 */
[----:B------:R-:W-:Y:S01]  /*c6d0*/  IMAD R183, R183, UR6, RZ ;  /* 0x00000006b7b77c24 */ /* 0x000fe2000f8e02ff */
[----:B------:R-:W-:Y:S01]  /*c6e0*/  LEA R4, P3, R185, R32, 0x2 ;  /* 0x00000020b9047211 */ /* 0x000fe200078610ff */
[----:B------:R-:W-:Y:S01]  /*c6f0*/  @P4 STG.E desc[UR16][R20.64], R9 ;  /* 0x0000000914004986 */ /* 0x000fe2000c101910 */
[----:B--2---:R-:W-:-:S02]  /*c700*/  IMAD R18, R177, UR6, RZ ;  /* 0x00000006b1127c24 */ /* 0x004fc4000f8e02ff */
[----:B------:R-:W-:Y:S01]  /*c710*/  LEA.HI.X.SX32 R5, R185, R208, 0x2, P3 ;  /* 0x000000d0b9057211 */ /* 0x000fe200018f16ff */
[----:B------:R-:W-:Y:S01]  /*c720*/  IMAD R19, R176, UR6, RZ ;  /* 0x00000006b0137c24 */ /* 0x000fe2000f8e02ff */
[----:B------:R-:W-:Y:S02]  /*c730*/  ISETP.LT.AND P3, PT, R182, R141, !P5 ;  /* 0x0000008db600720c */ /* 0x000fe40006f61270 */
[CC--:B------:R-:W-:Y:S01]  /*c740*/  LEA R6, P6, R183.reuse, R32.reuse, 0x2 ;  /* 0x00000020b7067211 */ /* 0x0c0fe200078c10ff */
[----:B------:R-:W-:Y:S01]  /*c750*/  @P2 STG.E desc[UR16][R4.64], R10 ;  /* 0x0000000a04002986 */ /* 0x000fe2000c101910 */
[C---:B---3--:R-:W-:Y:S02]  /*c760*/  LEA R2, P4, R184.reuse, R32, 0x2 ;  /* 0x00000020b8027211 */ /* 0x048fe400078810ff */
[-C--:B------:R-:W-:Y:S02]  /*c770*/  LEA.HI.X.SX32 R7, R183, R208.reuse, 0x2, P6 ;  /* 0x000000d0b7077211 */ /* 0x080fe400030f16ff */
[----:B------:R-:W-:-:S02]  /*c780*/  LEA.HI.X.SX32 R3, R184, R208, 0x2, P4 ;  /* 0x000000d0b8037211 */ /* 0x000fc400020f16ff */
[C---:B------:R-:W-:Y:S02]  /*c790*/  LEA R16, P4, R0.reuse, R32, 0x2 ;  /* 0x0000002000107211 */ /* 0x040fe400078810ff */
[CC--:B------:R-:W-:Y:S01]  /*c7a0*/  ISETP.LT.AND P2, PT, R179.reuse, R141.reuse, !P5 ;  /* 0x0000008db300720c */ /* 0x0c0fe20006f41270 */
[----:B------:R2:W-:Y:S01]  /*c7b0*/  @P1 STG.E desc[UR16][R2.64], R11 ;  /* 0x0000000b02001986 */ /* 0x0005e2000c101910 */
[----:B------:R-:W-:Y:S01]  /*c7c0*/  LEA.HI.X.SX32 R17, R0, R208, 0x2, P4 ;  /* 0x000000d000117211 */ /* 0x000fe200020f16ff */
[----:B------:R-:W-:Y:S01]  /*c7d0*/  IMAD R179, R179, UR6, RZ ;  /* 0x00000006b3b37c24 */ /* 0x000fe2000f8e02ff */
[C---:B------:R-:W-:Y:S01]  /*c7e0*/  ISETP.LT.AND P4, PT, R181.reuse, R141, !P5 ;  /* 0x0000008db500720c */ /* 0x040fe20006f81270 */
[----:B------:R-:W-:Y:S01]  /*c7f0*/  IMAD R181, R181, UR6, RZ ;  /* 0x00000006b5b57c24 */ /* 0x000fe2000f8e02ff */
[----:B------:R3:W-:Y:S01]  /*c800*/  @P0 STG.E desc[UR16][R6.64], R12 ;  /* 0x0000000c06000986 */ /* 0x0007e2000c101910 */
[----:B------:R-:W-:-:S03]  /*c810*/  IMAD R0, R178, UR6, RZ ;  /* 0x00000006b2007c24 */ /* 0x000fc6000f8e02ff */
[----:B------:R4:W-:Y:S01]  /*c820*/  @P3 STG.E desc[UR16][R16.64], R13 ;  /* 0x0000000d10003986 */ /* 0x0009e2000c101910 */
[C---:B------:R-:W-:Y:S01]  /*c830*/  ISETP.LT.AND P3, PT, R180.reuse, R141, !P5 ;  /* 0x0000008db400720c */ /* 0x040fe20006f61270 */
[----:B------:R-:W-:Y:S01]  /*c840*/  IMAD R180, R180, UR6, RZ ;  /* 0x00000006b4b47c24 */ /* 0x000fe2000f8e02ff */
[----:B--2---:R-:W-:-:S04]  /*c850*/  LEA R2, P0, R181, R32, 0x2 ;  /* 0x00000020b5027211 */ /* 0x004fc800078010ff */
[----:B------:R-:W-:Y:S02]  /*c860*/  LEA.HI.X.SX32 R3, R181, R208, 0x2, P0 ;  /* 0x000000d0b5037211 */ /* 0x000fe400000f16ff */
[CC--:B---3--:R-:W-:Y:S02]  /*c870*/  LEA R6, P1, R179.reuse, R32.reuse, 0x2 ;  /* 0x00000020b3067211 */ /* 0x0c8fe400078210ff */
[----:B------:R-:W-:Y:S01]  /*c880*/  LEA R8, P0, R0, R32, 0x2 ;  /* 0x0000002000087211 */ /* 0x000fe200078010ff */
[----:B------:R2:W-:Y:S01]  /*c890*/  @P4 STG.E desc[UR16][R2.64], R14 ;  /* 0x0000000e02004986 */ /* 0x0005e2000c101910 */
[----:B------:R-:W-:Y:S02]  /*c8a0*/  LEA.HI.X.SX32 R7, R179, R208, 0x2, P1 ;  /* 0x000000d0b3077211 */ /* 0x000fe400008f16ff */
[----:B------:R-:W-:Y:S02]  /*c8b0*/  LEA R4, P6, R180, R32, 0x2 ;  /* 0x00000020b4047211 */ /* 0x000fe400078c10ff */
[----:B------:R-:W-:-:S02]  /*c8c0*/  ISETP.LT.AND P1, PT, R178, R141, !P5 ;  /* 0x0000008db200720c */ /* 0x000fc40006f21270 */
[-C--:B------:R-:W-:Y:S02]  /*c8d0*/  LEA.HI.X.SX32 R9, R0, R208.reuse, 0x2, P0 ;  /* 0x000000d000097211 */ /* 0x080fe400000f16ff */
[-C--:B------:R-:W-:Y:S02]  /*c8e0*/  ISETP.LT.AND P0, PT, R177, R141.reuse, !P5 ;  /* 0x0000008db100720c */ /* 0x080fe40006f01270 */
[----:B------:R-:W-:Y:S02]  /*c8f0*/  ISETP.LT.AND P5, PT, R176, R141, !P5 ;  /* 0x0000008db000720c */ /* 0x000fe40006fa1270 */
[----:B------:R-:W-:Y:S02]  /*c900*/  LEA.HI.X.SX32 R5, R180, R208, 0x2, P6 ;  /* 0x000000d0b4057211 */ /* 0x000fe400030f16ff */
[----:B------:R-:W-:-:S03]  /*c910*/  LEA R10, P6, R18, R32, 0x2 ;  /* 0x00000020120a7211 */ /* 0x000fc600078c10ff */
[----:B------:R2:W-:Y:S01]  /*c920*/  @P3 STG.E desc[UR16][R4.64], R15 ;  /* 0x0000000f04003986 */ /* 0x0005e2000c101910 */
[----:B------:R-:W-:Y:S02]  /*c930*/  LEA.HI.X.SX32 R11, R18, R208, 0x2, P6 ;  /* 0x000000d0120b7211 */ /* 0x000fe400030f16ff */
[C---:B------:R-:W-:Y:S01]  /*c940*/  LEA R12, P6, R19.reuse, R32, 0x2 ;  /* 0x00000020130c7211 */ /* 0x040fe200078c10ff */
[----:B-1----:R2:W-:Y:S03]  /*c950*/  @P2 STG.E desc[UR16][R6.64], R212 ;  /* 0x000000d406002986 */ /* 0x0025e6000c101910 */
[----:B----4-:R-:W-:Y:S01]  /*c960*/  LEA.HI.X.SX32 R13, R19, R208, 0x2, P6 ;  /* 0x000000d0130d7211 */ /* 0x010fe200030f16ff */
[----:B------:R2:W-:Y:S04]  /*c970*/  @P1 STG.E desc[UR16][R8.64], R213 ;  /* 0x000000d508001986 */ /* 0x0005e8000c101910 */
[----:B------:R2:W-:Y:S01]  /*c980*/  @P0 STG.E desc[UR16][R10.64], R214 ;  /* 0x000000d60a000986 */ /* 0x0005e2000c101910 */
[----:B------:R-:W-:Y:S05]  /*c990*/  @!P5 EXIT ;  /* 0x000000000000d94d */ /* 0x000fea0003800000 */
[----:B------:R-:W-:Y:S01]  /*c9a0*/  STG.E desc[UR16][R12.64], R215 ;  /* 0x000000d70c007986 */ /* 0x000fe2000c101910 */
[----:B------:R-:W-:Y:S05]  /*c9b0*/  EXIT ;  /* 0x000000000000794d */ /* 0x000fea0003800000 */
.L_x_2:
[----:B------:R-:W-:-:S00]  /*c9c0*/  BRA `(.L_x_2) ;  /* 0xfffffffc00fc7947 */ /* 0x000fc0000383ffff */
[----:B------:R-:W-:-:S00]  /*c9d0*/  NOP ;  /* 0x0000000000007918 */ /* 0x000fc00000000000 */
        /* <DEDUP_REMOVED lines=10> */
.L_x_3:


//--------------------- .nv.shared.matmul_kernel  --------------------------
	.section	.nv.shared.matmul_kernel,"aw",@nobits
	.sectionflags	@""
	.align	16
	.zero		1024


//--------------------- .nv.shared.reserved.0     --------------------------
	.section	.nv.shared.reserved.0,"aw",@nobits
	.weak		__nv_reservedSMEM_offset_0_alias
	.size		__nv_reservedSMEM_offset_0_alias, 0, 0
	.other		__nv_reservedSMEM_offset_0_alias,@"STO_CUDA_RESERVED_SHARED STV_DEFAULT"
__nv_reservedSMEM_offset_0_alias:
	.zero		0


//--------------------- .nv.constant0.matmul_kernel --------------------------
	.section	.nv.constant0.matmul_kernel,"a",@progbits
	.sectionflags	@""
	.align	4
.nv.constant0.matmul_kernel:
	.zero		608


//--------------------- SYMBOLS --------------------------

	.type		.nv.reservedSmem.offset0,@object
	.size		.nv.reservedSmem.offset0,0x4
